//
// Generated by NVIDIA NVVM Compiler
//
// Compiler Build ID: CL-36424714
// Cuda compilation tools, release 13.0, V13.0.88
// Based on NVVM 20.0.0
//

.version 9.0
.target sm_100
.address_size 64

	// .globl	_Z8rayTraceiPfS_S_S_S_S_iidP7TimeLog
.func  (.param .b64 func_retval0) __internal_accurate_pow
(
	.param .b64 __internal_accurate_pow_param_0,
	.param .b64 __internal_accurate_pow_param_1
)
;

.visible .entry _Z8rayTraceiPfS_S_S_S_S_iidP7TimeLog(
	.param .u32 _Z8rayTraceiPfS_S_S_S_S_iidP7TimeLog_param_0,
	.param .u64 .ptr .align 1 _Z8rayTraceiPfS_S_S_S_S_iidP7TimeLog_param_1,
	.param .u64 .ptr .align 1 _Z8rayTraceiPfS_S_S_S_S_iidP7TimeLog_param_2,
	.param .u64 .ptr .align 1 _Z8rayTraceiPfS_S_S_S_S_iidP7TimeLog_param_3,
	.param .u64 .ptr .align 1 _Z8rayTraceiPfS_S_S_S_S_iidP7TimeLog_param_4,
	.param .u64 .ptr .align 1 _Z8rayTraceiPfS_S_S_S_S_iidP7TimeLog_param_5,
	.param .u64 .ptr .align 1 _Z8rayTraceiPfS_S_S_S_S_iidP7TimeLog_param_6,
	.param .u32 _Z8rayTraceiPfS_S_S_S_S_iidP7TimeLog_param_7,
	.param .u32 _Z8rayTraceiPfS_S_S_S_S_iidP7TimeLog_param_8,
	.param .f64 _Z8rayTraceiPfS_S_S_S_S_iidP7TimeLog_param_9,
	.param .u64 .ptr .align 1 _Z8rayTraceiPfS_S_S_S_S_iidP7TimeLog_param_10
)
{
	.reg .pred 	%p<40>;
	.reg .b32 	%r<75>;
	.reg .b32 	%f<20>;
	.reg .b64 	%rd<34>;
	.reg .b64 	%fd<125>;

	ld.param.u32 	%r16, [_Z8rayTraceiPfS_S_S_S_S_iidP7TimeLog_param_0];
	ld.param.u64 	%rd13, [_Z8rayTraceiPfS_S_S_S_S_iidP7TimeLog_param_4];
	ld.param.u64 	%rd14, [_Z8rayTraceiPfS_S_S_S_S_iidP7TimeLog_param_5];
	ld.param.u32 	%r14, [_Z8rayTraceiPfS_S_S_S_S_iidP7TimeLog_param_7];
	ld.param.u32 	%r15, [_Z8rayTraceiPfS_S_S_S_S_iidP7TimeLog_param_8];
	mov.u32 	%r17, %ctaid.x;
	mov.u32 	%r18, %ntid.x;
	mov.u32 	%r19, %tid.x;
	mad.lo.s32 	%r1, %r17, %r18, %r19;
	setp.ge.s32 	%p1, %r1, %r16;
	@%p1 bra 	$L__BB0_22;
	ld.param.u64 	%rd33, [_Z8rayTraceiPfS_S_S_S_S_iidP7TimeLog_param_10];
	ld.param.u64 	%rd32, [_Z8rayTraceiPfS_S_S_S_S_iidP7TimeLog_param_6];
	ld.param.u64 	%rd31, [_Z8rayTraceiPfS_S_S_S_S_iidP7TimeLog_param_3];
	ld.param.u64 	%rd30, [_Z8rayTraceiPfS_S_S_S_S_iidP7TimeLog_param_2];
	ld.param.u64 	%rd29, [_Z8rayTraceiPfS_S_S_S_S_iidP7TimeLog_param_1];
	cvta.to.global.u64 	%rd17, %rd33;
	cvta.to.global.u64 	%rd18, %rd29;
	cvta.to.global.u64 	%rd19, %rd30;
	cvta.to.global.u64 	%rd20, %rd31;
	cvta.to.global.u64 	%rd21, %rd13;
	cvta.to.global.u64 	%rd22, %rd14;
	cvta.to.global.u64 	%rd23, %rd32;
	mad.lo.s32 	%r20, %r15, %r1, %r14;
	ld.global.u64 	%rd24, [%rd17];
	mul.wide.s32 	%rd25, %r20, 8;
	add.s64 	%rd1, %rd24, %rd25;
	ld.global.u64 	%rd26, [%rd17+8];
	add.s64 	%rd2, %rd26, %rd25;
	ld.global.u64 	%rd27, [%rd17+16];
	add.s64 	%rd3, %rd27, %rd25;
	mul.wide.s32 	%rd28, %r1, 4;
	add.s64 	%rd4, %rd18, %rd28;
	ld.global.f32 	%f1, [%rd4];
	cvt.f64.f32 	%fd1, %f1;
	add.s64 	%rd5, %rd19, %rd28;
	ld.global.f32 	%f2, [%rd5];
	add.s64 	%rd6, %rd20, %rd28;
	ld.global.f32 	%f3, [%rd6];
	cvt.f64.f32 	%fd2, %f3;
	add.s64 	%rd7, %rd21, %rd28;
	ld.global.f32 	%f4, [%rd7];
	add.s64 	%rd8, %rd22, %rd28;
	ld.global.f32 	%f5, [%rd8];
	add.s64 	%rd9, %rd23, %rd28;
	ld.global.f32 	%f6, [%rd9];
	mul.f64 	%fd3, %fd1, 0d3FB999999999999A;
	{
	.reg .b32 %temp; 
	mov.b64 	{%temp, %r2}, %fd3;
	}
	mov.f64 	%fd30, 0d4010000000000000;
	{
	.reg .b32 %temp; 
	mov.b64 	{%temp, %r21}, %fd30;
	}
	and.b32  	%r4, %r21, 2146435072;
	setp.eq.s32 	%p2, %r4, 1072693248;
	abs.f64 	%fd4, %fd3;
	{ // callseq 0, 0
	.param .b64 param0;
	st.param.f64 	[param0], %fd4;
	.param .b64 param1;
	st.param.f64 	[param1], 0d4010000000000000;
	.param .b64 retval0;
	call.uni (retval0), 
	__internal_accurate_pow, 
	(
	param0, 
	param1
	);
	ld.param.f64 	%fd31, [retval0];
	} // callseq 0
	setp.lt.s32 	%p3, %r2, 0;
	neg.f64 	%fd33, %fd31;
	selp.f64 	%fd34, %fd33, %fd31, %p2;
	selp.f64 	%fd120, %fd34, %fd31, %p3;
	setp.neu.f64 	%p4, %fd3, 0d0000000000000000;
	@%p4 bra 	$L__BB0_3;
	selp.b32 	%r22, %r2, 0, %p2;
	setp.lt.s32 	%p6, %r21, 0;
	or.b32  	%r23, %r22, 2146435072;
	selp.b32 	%r24, %r23, %r22, %p6;
	mov.b32 	%r25, 0;
	mov.b64 	%fd120, {%r25, %r24};
$L__BB0_3:
	add.f64 	%fd35, %fd3, 0d4010000000000000;
	{
	.reg .b32 %temp; 
	mov.b64 	{%temp, %r26}, %fd35;
	}
	and.b32  	%r27, %r26, 2146435072;
	setp.ne.s32 	%p7, %r27, 2146435072;
	@%p7 bra 	$L__BB0_8;
	setp.num.f64 	%p8, %fd3, %fd3;
	@%p8 bra 	$L__BB0_6;
	mov.f64 	%fd36, 0d4010000000000000;
	add.rn.f64 	%fd120, %fd3, %fd36;
	bra.uni 	$L__BB0_8;
$L__BB0_6:
	setp.neu.f64 	%p9, %fd4, 0d7FF0000000000000;
	@%p9 bra 	$L__BB0_8;
	setp.lt.s32 	%p12, %r21, 0;
	selp.b32 	%r29, 0, 2146435072, %p12;
	and.b32  	%r30, %r21, 2147483647;
	setp.ne.s32 	%p13, %r30, 1071644672;
	or.b32  	%r31, %r29, -2147483648;
	selp.b32 	%r32, %r31, %r29, %p13;
	selp.b32 	%r33, %r32, %r29, %p2;
	selp.b32 	%r34, %r33, %r29, %p3;
	mov.b32 	%r35, 0;
	mov.b64 	%fd120, {%r35, %r34};
$L__BB0_8:
	setp.eq.f64 	%p14, %fd3, 0d3FF0000000000000;
	selp.f64 	%fd11, 0d3FF0000000000000, %fd120, %p14;
	fma.rn.f64 	%fd37, %fd11, 0d3FF71547652B82FE, 0d4338000000000000;
	{
	.reg .b32 %temp; 
	mov.b64 	{%r5, %temp}, %fd37;
	}
	mov.f64 	%fd38, 0dC338000000000000;
	add.rn.f64 	%fd39, %fd37, %fd38;
	fma.rn.f64 	%fd40, %fd39, 0dBFE62E42FEFA39EF, %fd11;
	fma.rn.f64 	%fd41, %fd39, 0dBC7ABC9E3B39803F, %fd40;
	fma.rn.f64 	%fd42, %fd41, 0d3E5ADE1569CE2BDF, 0d3E928AF3FCA213EA;
	fma.rn.f64 	%fd43, %fd42, %fd41, 0d3EC71DEE62401315;
	fma.rn.f64 	%fd44, %fd43, %fd41, 0d3EFA01997C89EB71;
	fma.rn.f64 	%fd45, %fd44, %fd41, 0d3F2A01A014761F65;
	fma.rn.f64 	%fd46, %fd45, %fd41, 0d3F56C16C1852B7AF;
	fma.rn.f64 	%fd47, %fd46, %fd41, 0d3F81111111122322;
	fma.rn.f64 	%fd48, %fd47, %fd41, 0d3FA55555555502A1;
	fma.rn.f64 	%fd49, %fd48, %fd41, 0d3FC5555555555511;
	fma.rn.f64 	%fd50, %fd49, %fd41, 0d3FE000000000000B;
	fma.rn.f64 	%fd51, %fd50, %fd41, 0d3FF0000000000000;
	fma.rn.f64 	%fd52, %fd51, %fd41, 0d3FF0000000000000;
	{
	.reg .b32 %temp; 
	mov.b64 	{%r6, %temp}, %fd52;
	}
	{
	.reg .b32 %temp; 
	mov.b64 	{%temp, %r7}, %fd52;
	}
	shl.b32 	%r36, %r5, 20;
	add.s32 	%r37, %r36, %r7;
	mov.b64 	%fd121, {%r6, %r37};
	{
	.reg .b32 %temp; 
	mov.b64 	{%temp, %r38}, %fd11;
	}
	mov.b32 	%f9, %r38;
	abs.f32 	%f7, %f9;
	setp.lt.f32 	%p15, %f7, 0f4086232B;
	@%p15 bra 	$L__BB0_11;
	setp.lt.f64 	%p16, %fd11, 0d0000000000000000;
	add.f64 	%fd53, %fd11, 0d7FF0000000000000;
	selp.f64 	%fd121, 0d0000000000000000, %fd53, %p16;
	setp.geu.f32 	%p17, %f7, 0f40874800;
	@%p17 bra 	$L__BB0_11;
	shr.u32 	%r39, %r5, 31;
	add.s32 	%r40, %r5, %r39;
	shr.s32 	%r41, %r40, 1;
	shl.b32 	%r42, %r41, 20;
	add.s32 	%r43, %r7, %r42;
	mov.b64 	%fd54, {%r6, %r43};
	sub.s32 	%r44, %r5, %r41;
	shl.b32 	%r45, %r44, 20;
	add.s32 	%r46, %r45, 1072693248;
	mov.b32 	%r47, 0;
	mov.b64 	%fd55, {%r47, %r46};
	mul.f64 	%fd121, %fd55, %fd54;
$L__BB0_11:
	mul.f64 	%fd16, %fd2, 0d3FB999999999999A;
	{
	.reg .b32 %temp; 
	mov.b64 	{%temp, %r8}, %fd16;
	}
	mov.f64 	%fd56, 0d4008000000000000;
	{
	.reg .b32 %temp; 
	mov.b64 	{%temp, %r48}, %fd56;
	}
	and.b32  	%r10, %r48, 2146435072;
	setp.eq.s32 	%p18, %r10, 1073741824;
	abs.f64 	%fd17, %fd16;
	{ // callseq 1, 0
	.param .b64 param0;
	st.param.f64 	[param0], %fd17;
	.param .b64 param1;
	st.param.f64 	[param1], 0d4008000000000000;
	.param .b64 retval0;
	call.uni (retval0), 
	__internal_accurate_pow, 
	(
	param0, 
	param1
	);
	ld.param.f64 	%fd57, [retval0];
	} // callseq 1
	setp.lt.s32 	%p19, %r8, 0;
	neg.f64 	%fd59, %fd57;
	selp.f64 	%fd60, %fd59, %fd57, %p18;
	selp.f64 	%fd123, %fd60, %fd57, %p19;
	setp.neu.f64 	%p20, %fd16, 0d0000000000000000;
	@%p20 bra 	$L__BB0_13;
	selp.b32 	%r49, %r8, 0, %p18;
	setp.lt.s32 	%p22, %r48, 0;
	or.b32  	%r50, %r49, 2146435072;
	selp.b32 	%r51, %r50, %r49, %p22;
	mov.b32 	%r52, 0;
	mov.b64 	%fd123, {%r52, %r51};
$L__BB0_13:
	add.f64 	%fd61, %fd16, 0d4008000000000000;
	{
	.reg .b32 %temp; 
	mov.b64 	{%temp, %r53}, %fd61;
	}
	and.b32  	%r54, %r53, 2146435072;
	setp.ne.s32 	%p23, %r54, 2146435072;
	@%p23 bra 	$L__BB0_18;
	setp.num.f64 	%p24, %fd16, %fd16;
	@%p24 bra 	$L__BB0_16;
	mov.f64 	%fd62, 0d4008000000000000;
	add.rn.f64 	%fd123, %fd16, %fd62;
	bra.uni 	$L__BB0_18;
$L__BB0_16:
	setp.neu.f64 	%p25, %fd17, 0d7FF0000000000000;
	@%p25 bra 	$L__BB0_18;
	setp.lt.s32 	%p28, %r48, 0;
	selp.b32 	%r56, 0, 2146435072, %p28;
	and.b32  	%r57, %r48, 2147483647;
	setp.ne.s32 	%p29, %r57, 1071644672;
	or.b32  	%r58, %r56, -2147483648;
	selp.b32 	%r59, %r58, %r56, %p29;
	selp.b32 	%r60, %r59, %r56, %p18;
	selp.b32 	%r61, %r60, %r56, %p19;
	mov.b32 	%r62, 0;
	mov.b64 	%fd123, {%r62, %r61};
$L__BB0_18:
	setp.eq.f64 	%p30, %fd16, 0d3FF0000000000000;
	selp.f64 	%fd24, 0d3FF0000000000000, %fd123, %p30;
	fma.rn.f64 	%fd63, %fd24, 0d3FF71547652B82FE, 0d4338000000000000;
	{
	.reg .b32 %temp; 
	mov.b64 	{%r11, %temp}, %fd63;
	}
	mov.f64 	%fd64, 0dC338000000000000;
	add.rn.f64 	%fd65, %fd63, %fd64;
	fma.rn.f64 	%fd66, %fd65, 0dBFE62E42FEFA39EF, %fd24;
	fma.rn.f64 	%fd67, %fd65, 0dBC7ABC9E3B39803F, %fd66;
	fma.rn.f64 	%fd68, %fd67, 0d3E5ADE1569CE2BDF, 0d3E928AF3FCA213EA;
	fma.rn.f64 	%fd69, %fd68, %fd67, 0d3EC71DEE62401315;
	fma.rn.f64 	%fd70, %fd69, %fd67, 0d3EFA01997C89EB71;
	fma.rn.f64 	%fd71, %fd70, %fd67, 0d3F2A01A014761F65;
	fma.rn.f64 	%fd72, %fd71, %fd67, 0d3F56C16C1852B7AF;
	fma.rn.f64 	%fd73, %fd72, %fd67, 0d3F81111111122322;
	fma.rn.f64 	%fd74, %fd73, %fd67, 0d3FA55555555502A1;
	fma.rn.f64 	%fd75, %fd74, %fd67, 0d3FC5555555555511;
	fma.rn.f64 	%fd76, %fd75, %fd67, 0d3FE000000000000B;
	fma.rn.f64 	%fd77, %fd76, %fd67, 0d3FF0000000000000;
	fma.rn.f64 	%fd78, %fd77, %fd67, 0d3FF0000000000000;
	{
	.reg .b32 %temp; 
	mov.b64 	{%r12, %temp}, %fd78;
	}
	{
	.reg .b32 %temp; 
	mov.b64 	{%temp, %r13}, %fd78;
	}
	shl.b32 	%r63, %r11, 20;
	add.s32 	%r64, %r63, %r13;
	mov.b64 	%fd124, {%r12, %r64};
	{
	.reg .b32 %temp; 
	mov.b64 	{%temp, %r65}, %fd24;
	}
	mov.b32 	%f10, %r65;
	abs.f32 	%f8, %f10;
	setp.lt.f32 	%p31, %f8, 0f4086232B;
	@%p31 bra 	$L__BB0_21;
	setp.lt.f64 	%p32, %fd24, 0d0000000000000000;
	add.f64 	%fd79, %fd24, 0d7FF0000000000000;
	selp.f64 	%fd124, 0d0000000000000000, %fd79, %p32;
	setp.geu.f32 	%p33, %f8, 0f40874800;
	@%p33 bra 	$L__BB0_21;
	shr.u32 	%r66, %r11, 31;
	add.s32 	%r67, %r11, %r66;
	shr.s32 	%r68, %r67, 1;
	shl.b32 	%r69, %r68, 20;
	add.s32 	%r70, %r13, %r69;
	mov.b64 	%fd80, {%r12, %r70};
	sub.s32 	%r71, %r11, %r68;
	shl.b32 	%r72, %r71, 20;
	add.s32 	%r73, %r72, 1072693248;
	mov.b32 	%r74, 0;
	mov.b64 	%fd81, {%r74, %r73};
	mul.f64 	%fd124, %fd81, %fd80;
$L__BB0_21:
	ld.param.f64 	%fd118, [_Z8rayTraceiPfS_S_S_S_S_iidP7TimeLog_param_9];
	cvt.f64.f32 	%fd82, %f2;
	rcp.rn.f64 	%fd83, %fd121;
	div.rn.f64 	%fd84, %fd83, %fd124;
	cvt.rn.f32.f64 	%f11, %fd84;
	div.rn.f32 	%f12, %f3, 0f41200000;
	div.rn.f32 	%f13, %f1, 0f41200000;
	cvt.f64.f32 	%fd85, %f13;
	cvt.f64.f32 	%fd86, %f4;
	add.f64 	%fd87, %fd85, %fd86;
	cvt.f64.f32 	%fd88, %f11;
	cvt.f64.f32 	%fd89, %f5;
	add.f64 	%fd90, %fd89, %fd88;
	cvt.f64.f32 	%fd91, %f12;
	cvt.f64.f32 	%fd92, %f6;
	add.f64 	%fd93, %fd91, %fd92;
	fma.rn.f64 	%fd94, %fd118, %fd87, %fd1;
	fma.rn.f64 	%fd95, %fd118, %fd90, %fd82;
	fma.rn.f64 	%fd96, %fd118, %fd93, %fd2;
	abs.f64 	%fd97, %fd94;
	setp.leu.f64 	%p34, %fd97, 0d4029000000000000;
	setp.gt.f64 	%p35, %fd97, 0d4029000000000000;
	abs.f64 	%fd98, %fd95;
	setp.leu.f64 	%p36, %fd98, 0d4020000000000000;
	setp.gt.f64 	%p37, %fd98, 0d4020000000000000;
	abs.f64 	%fd99, %fd96;
	setp.leu.f64 	%p38, %fd99, 0d4029000000000000;
	setp.gt.f64 	%p39, %fd99, 0d4029000000000000;
	selp.f64 	%fd100, 0d3FF0000000000000, 0d0000000000000000, %p35;
	selp.f64 	%fd101, 0d3FF0000000000000, 0d0000000000000000, %p34;
	mul.f64 	%fd102, %fd87, %fd101;
	mul.f64 	%fd103, %fd87, %fd100;
	sub.f64 	%fd104, %fd102, %fd103;
	selp.f64 	%fd105, 0d3FF0000000000000, 0d0000000000000000, %p37;
	selp.f64 	%fd106, 0d3FF0000000000000, 0d0000000000000000, %p36;
	mul.f64 	%fd107, %fd90, %fd106;
	mul.f64 	%fd108, %fd90, %fd105;
	sub.f64 	%fd109, %fd107, %fd108;
	selp.f64 	%fd110, 0d3FF0000000000000, 0d0000000000000000, %p39;
	selp.f64 	%fd111, 0d3FF0000000000000, 0d0000000000000000, %p38;
	mul.f64 	%fd112, %fd93, %fd111;
	mul.f64 	%fd113, %fd93, %fd110;
	sub.f64 	%fd114, %fd112, %fd113;
	fma.rn.f64 	%fd115, %fd118, %fd104, %fd1;
	fma.rn.f64 	%fd116, %fd118, %fd109, %fd82;
	fma.rn.f64 	%fd117, %fd118, %fd114, %fd2;
	st.f64 	[%rd1], %fd115;
	st.f64 	[%rd2], %fd116;
	st.f64 	[%rd3], %fd117;
	cvt.rn.f32.f64 	%f14, %fd115;
	st.global.f32 	[%rd4], %f14;
	cvt.rn.f32.f64 	%f15, %fd116;
	st.global.f32 	[%rd5], %f15;
	cvt.rn.f32.f64 	%f16, %fd117;
	st.global.f32 	[%rd6], %f16;
	cvt.rn.f32.f64 	%f17, %fd104;
	st.global.f32 	[%rd7], %f17;
	cvt.rn.f32.f64 	%f18, %fd109;
	st.global.f32 	[%rd8], %f18;
	cvt.rn.f32.f64 	%f19, %fd114;
	st.global.f32 	[%rd9], %f19;
$L__BB0_22:
	ret;

}
.func  (.param .b64 func_retval0) __internal_accurate_pow(
	.param .b64 __internal_accurate_pow_param_0,
	.param .b64 __internal_accurate_pow_param_1
)
{
	.reg .pred 	%p<8>;
	.reg .b32 	%r<49>;
	.reg .b32 	%f<3>;
	.reg .b64 	%fd<109>;

	ld.param.f64 	%fd10, [__internal_accurate_pow_param_0];
	ld.param.f64 	%fd11, [__internal_accurate_pow_param_1];
	{
	.reg .b32 %temp; 
	mov.b64 	{%temp, %r46}, %fd10;
	}
	{
	.reg .b32 %temp; 
	mov.b64 	{%r45, %temp}, %fd10;
	}
	shr.u32 	%r47, %r46, 20;
	setp.gt.u32 	%p1, %r46, 1048575;
	@%p1 bra 	$L__BB1_2;
	mul.f64 	%fd12, %fd10, 0d4350000000000000;
	{
	.reg .b32 %temp; 
	mov.b64 	{%temp, %r46}, %fd12;
	}
	{
	.reg .b32 %temp; 
	mov.b64 	{%r45, %temp}, %fd12;
	}
	shr.u32 	%r16, %r46, 20;
	add.s32 	%r47, %r16, -54;
$L__BB1_2:
	add.s32 	%r48, %r47, -1023;
	and.b32  	%r17, %r46, -2146435073;
	or.b32  	%r18, %r17, 1072693248;
	mov.b64 	%fd107, {%r45, %r18};
	setp.lt.u32 	%p2, %r18, 1073127583;
	@%p2 bra 	$L__BB1_4;
	{
	.reg .b32 %temp; 
	mov.b64 	{%r19, %temp}, %fd107;
	}
	{
	.reg .b32 %temp; 
	mov.b64 	{%temp, %r20}, %fd107;
	}
	add.s32 	%r21, %r20, -1048576;
	mov.b64 	%fd107, {%r19, %r21};
	add.s32 	%r48, %r47, -1022;
$L__BB1_4:
	add.f64 	%fd13, %fd107, 0dBFF0000000000000;
	add.f64 	%fd14, %fd107, 0d3FF0000000000000;
	rcp.approx.ftz.f64 	%fd15, %fd14;
	neg.f64 	%fd16, %fd14;
	fma.rn.f64 	%fd17, %fd16, %fd15, 0d3FF0000000000000;
	fma.rn.f64 	%fd18, %fd17, %fd17, %fd17;
	fma.rn.f64 	%fd19, %fd18, %fd15, %fd15;
	mul.f64 	%fd20, %fd13, %fd19;
	fma.rn.f64 	%fd21, %fd13, %fd19, %fd20;
	mul.f64 	%fd22, %fd21, %fd21;
	fma.rn.f64 	%fd23, %fd22, 0d3EB0F5FF7D2CAFE2, 0d3ED0F5D241AD3B5A;
	fma.rn.f64 	%fd24, %fd23, %fd22, 0d3EF3B20A75488A3F;
	fma.rn.f64 	%fd25, %fd24, %fd22, 0d3F1745CDE4FAECD5;
	fma.rn.f64 	%fd26, %fd25, %fd22, 0d3F3C71C7258A578B;
	fma.rn.f64 	%fd27, %fd26, %fd22, 0d3F6249249242B910;
	fma.rn.f64 	%fd28, %fd27, %fd22, 0d3F89999999999DFB;
	sub.f64 	%fd29, %fd13, %fd21;
	add.f64 	%fd30, %fd29, %fd29;
	neg.f64 	%fd31, %fd21;
	fma.rn.f64 	%fd32, %fd31, %fd13, %fd30;
	mul.f64 	%fd33, %fd19, %fd32;
	fma.rn.f64 	%fd34, %fd22, %fd28, 0d3FB5555555555555;
	mov.f64 	%fd35, 0d3FB5555555555555;
	sub.f64 	%fd36, %fd35, %fd34;
	fma.rn.f64 	%fd37, %fd22, %fd28, %fd36;
	add.f64 	%fd38, %fd37, 0dBC46A4CB00B9E7B0;
	add.f64 	%fd39, %fd34, %fd38;
	sub.f64 	%fd40, %fd34, %fd39;
	add.f64 	%fd41, %fd38, %fd40;
	mul.rn.f64 	%fd42, %fd21, %fd21;
	neg.f64 	%fd43, %fd42;
	fma.rn.f64 	%fd44, %fd21, %fd21, %fd43;
	{
	.reg .b32 %temp; 
	mov.b64 	{%r22, %temp}, %fd33;
	}
	{
	.reg .b32 %temp; 
	mov.b64 	{%temp, %r23}, %fd33;
	}
	add.s32 	%r24, %r23, 1048576;
	mov.b64 	%fd45, {%r22, %r24};
	fma.rn.f64 	%fd46, %fd21, %fd45, %fd44;
	mul.rn.f64 	%fd47, %fd42, %fd21;
	neg.f64 	%fd48, %fd47;
	fma.rn.f64 	%fd49, %fd42, %fd21, %fd48;
	fma.rn.f64 	%fd50, %fd42, %fd33, %fd49;
	fma.rn.f64 	%fd51, %fd46, %fd21, %fd50;
	mul.rn.f64 	%fd52, %fd39, %fd47;
	neg.f64 	%fd53, %fd52;
	fma.rn.f64 	%fd54, %fd39, %fd47, %fd53;
	fma.rn.f64 	%fd55, %fd39, %fd51, %fd54;
	fma.rn.f64 	%fd56, %fd41, %fd47, %fd55;
	add.f64 	%fd57, %fd52, %fd56;
	sub.f64 	%fd58, %fd52, %fd57;
	add.f64 	%fd59, %fd56, %fd58;
	add.f64 	%fd60, %fd21, %fd57;
	sub.f64 	%fd61, %fd21, %fd60;
	add.f64 	%fd62, %fd57, %fd61;
	add.f64 	%fd63, %fd59, %fd62;
	add.f64 	%fd64, %fd33, %fd63;
	add.f64 	%fd65, %fd60, %fd64;
	sub.f64 	%fd66, %fd60, %fd65;
	add.f64 	%fd67, %fd64, %fd66;
	xor.b32  	%r25, %r48, -2147483648;
	mov.b32 	%r26, 1127219200;
	mov.b64 	%fd68, {%r25, %r26};
	mov.b32 	%r27, -2147483648;
	mov.b64 	%fd69, {%r27, %r26};
	sub.f64 	%fd70, %fd68, %fd69;
	fma.rn.f64 	%fd71, %fd70, 0d3FE62E42FEFA39EF, %fd65;
	fma.rn.f64 	%fd72, %fd70, 0dBFE62E42FEFA39EF, %fd71;
	sub.f64 	%fd73, %fd72, %fd65;
	sub.f64 	%fd74, %fd67, %fd73;
	fma.rn.f64 	%fd75, %fd70, 0d3C7ABC9E3B39803F, %fd74;
	add.f64 	%fd76, %fd71, %fd75;
	sub.f64 	%fd77, %fd71, %fd76;
	add.f64 	%fd78, %fd75, %fd77;
	{
	.reg .b32 %temp; 
	mov.b64 	{%temp, %r28}, %fd11;
	}
	{
	.reg .b32 %temp; 
	mov.b64 	{%r29, %temp}, %fd11;
	}
	shl.b32 	%r30, %r28, 1;
	setp.gt.u32 	%p3, %r30, -33554433;
	and.b32  	%r31, %r28, -15728641;
	selp.b32 	%r32, %r31, %r28, %p3;
	mov.b64 	%fd79, {%r29, %r32};
	mul.rn.f64 	%fd80, %fd76, %fd79;
	neg.f64 	%fd81, %fd80;
	fma.rn.f64 	%fd82, %fd76, %fd79, %fd81;
	fma.rn.f64 	%fd83, %fd78, %fd79, %fd82;
	add.f64 	%fd4, %fd80, %fd83;
	sub.f64 	%fd84, %fd80, %fd4;
	add.f64 	%fd5, %fd83, %fd84;
	fma.rn.f64 	%fd85, %fd4, 0d3FF71547652B82FE, 0d4338000000000000;
	{
	.reg .b32 %temp; 
	mov.b64 	{%r13, %temp}, %fd85;
	}
	mov.f64 	%fd86, 0dC338000000000000;
	add.rn.f64 	%fd87, %fd85, %fd86;
	fma.rn.f64 	%fd88, %fd87, 0dBFE62E42FEFA39EF, %fd4;
	fma.rn.f64 	%fd89, %fd87, 0dBC7ABC9E3B39803F, %fd88;
	fma.rn.f64 	%fd90, %fd89, 0d3E5ADE1569CE2BDF, 0d3E928AF3FCA213EA;
	fma.rn.f64 	%fd91, %fd90, %fd89, 0d3EC71DEE62401315;
	fma.rn.f64 	%fd92, %fd91, %fd89, 0d3EFA01997C89EB71;
	fma.rn.f64 	%fd93, %fd92, %fd89, 0d3F2A01A014761F65;
	fma.rn.f64 	%fd94, %fd93, %fd89, 0d3F56C16C1852B7AF;
	fma.rn.f64 	%fd95, %fd94, %fd89, 0d3F81111111122322;
	fma.rn.f64 	%fd96, %fd95, %fd89, 0d3FA55555555502A1;
	fma.rn.f64 	%fd97, %fd96, %fd89, 0d3FC5555555555511;
	fma.rn.f64 	%fd98, %fd97, %fd89, 0d3FE000000000000B;
	fma.rn.f64 	%fd99, %fd98, %fd89, 0d3FF0000000000000;
	fma.rn.f64 	%fd100, %fd99, %fd89, 0d3FF0000000000000;
	{
	.reg .b32 %temp; 
	mov.b64 	{%r14, %temp}, %fd100;
	}
	{
	.reg .b32 %temp; 
	mov.b64 	{%temp, %r15}, %fd100;
	}
	shl.b32 	%r33, %r13, 20;
	add.s32 	%r34, %r33, %r15;
	mov.b64 	%fd108, {%r14, %r34};
	{
	.reg .b32 %temp; 
	mov.b64 	{%temp, %r35}, %fd4;
	}
	mov.b32 	%f2, %r35;
	abs.f32 	%f1, %f2;
	setp.lt.f32 	%p4, %f1, 0f4086232B;
	@%p4 bra 	$L__BB1_7;
	setp.lt.f64 	%p5, %fd4, 0d0000000000000000;
	add.f64 	%fd101, %fd4, 0d7FF0000000000000;
	selp.f64 	%fd108, 0d0000000000000000, %fd101, %p5;
	setp.geu.f32 	%p6, %f1, 0f40874800;
	@%p6 bra 	$L__BB1_7;
	shr.u32 	%r36, %r13, 31;
	add.s32 	%r37, %r13, %r36;
	shr.s32 	%r38, %r37, 1;
	shl.b32 	%r39, %r38, 20;
	add.s32 	%r40, %r15, %r39;
	mov.b64 	%fd102, {%r14, %r40};
	sub.s32 	%r41, %r13, %r38;
	shl.b32 	%r42, %r41, 20;
	add.s32 	%r43, %r42, 1072693248;
	mov.b32 	%r44, 0;
	mov.b64 	%fd103, {%r44, %r43};
	mul.f64 	%fd108, %fd103, %fd102;
$L__BB1_7:
	abs.f64 	%fd104, %fd108;
	setp.eq.f64 	%p7, %fd104, 0d7FF0000000000000;
	fma.rn.f64 	%fd105, %fd108, %fd5, %fd108;
	selp.f64 	%fd106, %fd108, %fd105, %p7;
	st.param.f64 	[func_retval0], %fd106;
	ret;

}


// ===== COMPILED SASS (sm_100) =====

	.target	sm_100

	.elftype	@"ET_EXEC"


//--------------------- .note.nv.tkinfo           --------------------------
	.section	.note.nv.tkinfo,"",@"SHT_NOTE"
	.sectionflags	@"SHF_NOTE_NV_TKINFO"
	.tkinfo
        /*0018*/ 	.word	0x00000002
        /*0030*/ 	.string	""
        /*0030*/ 	.string	"ptxas"
        /*0030*/ 	.string	"Cuda compilation tools, release 13.0, V13.0.88"
        /*0030*/ 	.string	"Build cuda_13.0.r13.0/compiler.36424714_0"
        /*0030*/ 	.string	"-arch sm_100 -m 64 "



//--------------------- .note.nv.cuinfo           --------------------------
	.section	.note.nv.cuinfo,"",@"SHT_NOTE"
	.sectionflags	@"SHF_NOTE_NV_CUINFO"
        /*0018*/ 	.short	0x0002
        /*001a*/ 	.short	0x0064
        /*001c*/ 	.short	0x0082
	.zero		2


//--------------------- .nv.info                  --------------------------
	.section	.nv.info,"",@"SHT_CUDA_INFO"
	.align	4


	//----- nvinfo : EIATTR_REGCOUNT
	.align		4
        /*0000*/ 	.byte	0x04, 0x2f
        /*0002*/ 	.short	(.L_1 - .L_0)
	.align		4
.L_0:
        /*0004*/ 	.word	index@(_Z8rayTraceiPfS_S_S_S_S_iidP7TimeLog)
        /*0008*/ 	.word	0x00000036


	//----- nvinfo : EIATTR_FRAME_SIZE
	.align		4
.L_1:
        /*000c*/ 	.byte	0x04, 0x11
        /*000e*/ 	.short	(.L_3 - .L_2)
	.align		4
.L_2:
        /*0010*/ 	.word	index@($_Z8rayTraceiPfS_S_S_S_S_iidP7TimeLog$__internal_accurate_pow)
        /*0014*/ 	.word	0x00000000


	//----- nvinfo : EIATTR_FRAME_SIZE
	.align		4
.L_3:
        /*0018*/ 	.byte	0x04, 0x11
        /*001a*/ 	.short	(.L_5 - .L_4)
	.align		4
.L_4:
        /*001c*/ 	.word	index@($__internal_2_$__cuda_sm3x_div_rn_noftz_f32_slowpath)
        /*0020*/ 	.word	0x00000000


	//----- nvinfo : EIATTR_FRAME_SIZE
	.align		4
.L_5:
        /*0024*/ 	.byte	0x04, 0x11
        /*0026*/ 	.short	(.L_7 - .L_6)
	.align		4
.L_6:
        /*0028*/ 	.word	index@($__internal_1_$__cuda_sm20_div_rn_f64_full)
        /*002c*/ 	.word	0x00000000


	//----- nvinfo : EIATTR_FRAME_SIZE
	.align		4
.L_7:
        /*0030*/ 	.byte	0x04, 0x11
        /*0032*/ 	.short	(.L_9 - .L_8)
	.align		4
.L_8:
        /*0034*/ 	.word	index@($__internal_0_$__cuda_sm20_dblrcp_rn_slowpath_v3)
        /*0038*/ 	.word	0x00000000


	//----- nvinfo : EIATTR_FRAME_SIZE
	.align		4
.L_9:
        /*003c*/ 	.byte	0x04, 0x11
        /*003e*/ 	.short	(.L_11 - .L_10)
	.align		4
.L_10:
        /*0040*/ 	.word	index@(_Z8rayTraceiPfS_S_S_S_S_iidP7TimeLog)
        /*0044*/ 	.word	0x00000000


	//----- nvinfo : EIATTR_MIN_STACK_SIZE
	.align		4
.L_11:
        /*0048*/ 	.byte	0x04, 0x12
        /*004a*/ 	.short	(.L_13 - .L_12)
	.align		4
.L_12:
        /*004c*/ 	.word	index@(_Z8rayTraceiPfS_S_S_S_S_iidP7TimeLog)
        /*0050*/ 	.word	0x00000000
.L_13:


//--------------------- .nv.compat                --------------------------
	.section	.nv.compat,"",@"SHT_CUDA_COMPAT_INFO"
	.align	4
        /*0000*/ 	.byte	0x02, 0x09, 0x00, 0x00, 0x02, 0x02, 0x01, 0x00, 0x02, 0x05, 0x05, 0x00, 0x03, 0x07, 0x01, 0x01
        /*0010*/ 	.byte	0x02, 0x03, 0x00, 0x00, 0x02, 0x06, 0x01, 0x00, 0x04, 0x0b, 0x08, 0x00, 0x01, 0x00, 0x00, 0x00
        /*0020*/ 	.byte	0x00, 0x00, 0x00, 0x00


//--------------------- .nv.info._Z8rayTraceiPfS_S_S_S_S_iidP7TimeLog --------------------------
	.section	.nv.info._Z8rayTraceiPfS_S_S_S_S_iidP7TimeLog,"",@"SHT_CUDA_INFO"
	.sectionflags	@""
	.align	4


	//----- nvinfo : EIATTR_CUDA_API_VERSION
	.align		4
        /*0000*/ 	.byte	0x04, 0x37
        /*0002*/ 	.short	(.L_15 - .L_14)
.L_14:
        /*0004*/ 	.word	0x00000082


	//----- nvinfo : EIATTR_KPARAM_INFO
	.align		4
.L_15:
        /*0008*/ 	.byte	0x04, 0x17
        /*000a*/ 	.short	(.L_17 - .L_16)
.L_16:
        /*000c*/ 	.word	0x00000000
        /*0010*/ 	.short	0x000a
        /*0012*/ 	.short	0x0048
        /*0014*/ 	.byte	0x00, 0xf5, 0x21, 0x00


	//----- nvinfo : EIATTR_KPARAM_INFO
	.align		4
.L_17:
        /*0018*/ 	.byte	0x04, 0x17
        /*001a*/ 	.short	(.L_19 - .L_18)
.L_18:
        /*001c*/ 	.word	0x00000000
        /*0020*/ 	.short	0x0009
        /*0022*/ 	.short	0x0040
        /*0024*/ 	.byte	0x00, 0xf0, 0x21, 0x00


	//----- nvinfo : EIATTR_KPARAM_INFO
	.align		4
.L_19:
        /*0028*/ 	.byte	0x04, 0x17
        /*002a*/ 	.short	(.L_21 - .L_20)
.L_20:
        /*002c*/ 	.word	0x00000000
        /*0030*/ 	.short	0x0008
        /*0032*/ 	.short	0x003c
        /*0034*/ 	.byte	0x00, 0xf0, 0x11, 0x00


	//----- nvinfo : EIATTR_KPARAM_INFO
	.align		4
.L_21:
        /*0038*/ 	.byte	0x04, 0x17
        /*003a*/ 	.short	(.L_23 - .L_22)
.L_22:
        /*003c*/ 	.word	0x00000000
        /*0040*/ 	.short	0x0007
        /*0042*/ 	.short	0x0038
        /*0044*/ 	.byte	0x00, 0xf0, 0x11, 0x00


	//----- nvinfo : EIATTR_KPARAM_INFO
	.align		4
.L_23:
        /*0048*/ 	.byte	0x04, 0x17
        /*004a*/ 	.short	(.L_25 - .L_24)
.L_24:
        /*004c*/ 	.word	0x00000000
        /*0050*/ 	.short	0x0006
        /*0052*/ 	.short	0x0030
        /*0054*/ 	.byte	0x00, 0xf5, 0x21, 0x00


	//----- nvinfo : EIATTR_KPARAM_INFO
	.align		4
.L_25:
        /*0058*/ 	.byte	0x04, 0x17
        /*005a*/ 	.short	(.L_27 - .L_26)
.L_26:
        /*005c*/ 	.word	0x00000000
        /*0060*/ 	.short	0x0005
        /*0062*/ 	.short	0x0028
        /*0064*/ 	.byte	0x00, 0xf5, 0x21, 0x00


	//----- nvinfo : EIATTR_KPARAM_INFO
	.align		4
.L_27:
        /*0068*/ 	.byte	0x04, 0x17
        /*006a*/ 	.short	(.L_29 - .L_28)
.L_28:
        /*006c*/ 	.word	0x00000000
        /*0070*/ 	.short	0x0004
        /*0072*/ 	.short	0x0020
        /*0074*/ 	.byte	0x00, 0xf5, 0x21, 0x00


	//----- nvinfo : EIATTR_KPARAM_INFO
	.align		4
.L_29:
        /*0078*/ 	.byte	0x04, 0x17
        /*007a*/ 	.short	(.L_31 - .L_30)
.L_30:
        /*007c*/ 	.word	0x00000000
        /*0080*/ 	.short	0x0003
        /*0082*/ 	.short	0x0018
        /*0084*/ 	.byte	0x00, 0xf5, 0x21, 0x00


	//----- nvinfo : EIATTR_KPARAM_INFO
	.align		4
.L_31:
        /*0088*/ 	.byte	0x04, 0x17
        /*008a*/ 	.short	(.L_33 - .L_32)
.L_32:
        /*008c*/ 	.word	0x00000000
        /*0090*/ 	.short	0x0002
        /*0092*/ 	.short	0x0010
        /*0094*/ 	.byte	0x00, 0xf5, 0x21, 0x00


	//----- nvinfo : EIATTR_KPARAM_INFO
	.align		4
.L_33:
        /*0098*/ 	.byte	0x04, 0x17
        /*009a*/ 	.short	(.L_35 - .L_34)
.L_34:
        /*009c*/ 	.word	0x00000000
        /*00a0*/ 	.short	0x0001
        /*00a2*/ 	.short	0x0008
        /*00a4*/ 	.byte	0x00, 0xf5, 0x21, 0x00


	//----- nvinfo : EIATTR_KPARAM_INFO
	.align		4
.L_35:
        /*00a8*/ 	.byte	0x04, 0x17
        /*00aa*/ 	.short	(.L_37 - .L_36)
.L_36:
        /*00ac*/ 	.word	0x00000000
        /*00b0*/ 	.short	0x0000
        /*00b2*/ 	.short	0x0000
        /*00b4*/ 	.byte	0x00, 0xf0, 0x11, 0x00


	//----- nvinfo : EIATTR_SPARSE_MMA_MASK
	.align		4
.L_37:
        /*00b8*/ 	.byte	0x03, 0x50
        /*00ba*/ 	.short	0x0000


	//----- nvinfo : EIATTR_MAXREG_COUNT
	.align		4
        /*00bc*/ 	.byte	0x03, 0x1b
        /*00be*/ 	.short	0x00ff


	//----- nvinfo : EIATTR_MERCURY_ISA_VERSION
	.align		4
        /*00c0*/ 	.byte	0x03, 0x5f
        /*00c2*/ 	.short	0x0101


	//----- nvinfo : EIATTR_VRC_CTA_INIT_COUNT
	.align		4
        /*00c4*/ 	.byte	0x02, 0x4a
	.zero		1
	.zero		1


	//----- nvinfo : EIATTR_EXIT_INSTR_OFFSETS
	.align		4
        /*00c8*/ 	.byte	0x04, 0x1c
        /*00ca*/ 	.short	(.L_39 - .L_38)


	//   ....[0]....
.L_38:
        /*00cc*/ 	.word	0x00000070


	//   ....[1]....
        /*00d0*/ 	.word	0x00001540


	//----- nvinfo : EIATTR_CRS_STACK_SIZE
	.align		4
.L_39:
        /*00d4*/ 	.byte	0x04, 0x1e
        /*00d6*/ 	.short	(.L_41 - .L_40)
.L_40:
        /*00d8*/ 	.word	0x00000000


	//----- nvinfo : EIATTR_CBANK_PARAM_SIZE
	.align		4
.L_41:
        /*00dc*/ 	.byte	0x03, 0x19
        /*00de*/ 	.short	0x0050


	//----- nvinfo : EIATTR_PARAM_CBANK
	.align		4
        /*00e0*/ 	.byte	0x04, 0x0a
        /*00e2*/ 	.short	(.L_43 - .L_42)
	.align		4
.L_42:
        /*00e4*/ 	.word	index@(.nv.constant0._Z8rayTraceiPfS_S_S_S_S_iidP7TimeLog)
        /*00e8*/ 	.short	0x0380
        /*00ea*/ 	.short	0x0050


	//----- nvinfo : EIATTR_SW_WAR
	.align		4
.L_43:
        /*00ec*/ 	.byte	0x04, 0x36
        /*00ee*/ 	.short	(.L_45 - .L_44)
.L_44:
        /*00f0*/ 	.word	0x00000008
.L_45:


//--------------------- .nv.callgraph             --------------------------
	.section	.nv.callgraph,"",@"SHT_CUDA_CALLGRAPH"
	.align	4
	.sectionentsize	8
	.align		4
        /*0000*/ 	.word	0x00000000
	.align		4
        /*0004*/ 	.word	0xffffffff
	.align		4
        /*0008*/ 	.word	0x00000000
	.align		4
        /*000c*/ 	.word	0xfffffffe
	.align		4
        /*0010*/ 	.word	0x00000000
	.align		4
        /*0014*/ 	.word	0xfffffffd
	.align		4
        /*0018*/ 	.word	0x00000000
	.align		4
        /*001c*/ 	.word	0xfffffffc


//--------------------- .text._Z8rayTraceiPfS_S_S_S_S_iidP7TimeLog --------------------------
	.section	.text._Z8rayTraceiPfS_S_S_S_S_iidP7TimeLog,"ax",@progbits
	.align	128
        .global         _Z8rayTraceiPfS_S_S_S_S_iidP7TimeLog
        .type           _Z8rayTraceiPfS_S_S_S_S_iidP7TimeLog,@function
        .size           _Z8rayTraceiPfS_S_S_S_S_iidP7TimeLog,(.L_x_43 - _Z8rayTraceiPfS_S_S_S_S_iidP7TimeLog)
        .other          _Z8rayTraceiPfS_S_S_S_S_iidP7TimeLog,@"STO_CUDA_ENTRY STV_DEFAULT"
_Z8rayTraceiPfS_S_S_S_S_iidP7TimeLog:
.text._Z8rayTraceiPfS_S_S_S_S_iidP7TimeLog:
[----:B------:R-:W-:Y:S01]  /*0000*/  LDC R1, c[0x0][0x37c] ;  /* 0x0000df00ff017b82 */ /* 0x000fe20000000800 */
[----:B------:R-:W0:Y:S07]  /*0010*/  S2R R0, SR_TID.X ;  /* 0x0000000000007919 */ /* 0x000e2e0000002100 */
[----:B------:R-:W0:Y:S01]  /*0020*/  S2UR UR4, SR_CTAID.X ;  /* 0x00000000000479c3 */ /* 0x000e220000002500 */
[----:B------:R-:W1:Y:S07]  /*0030*/  LDCU UR5, c[0x0][0x380] ;  /* 0x00007000ff0577ac */ /* 0x000e6e0008000800 */
[----:B------:R-:W0:Y:S02]  /*0040*/  LDC R31, c[0x0][0x360] ;  /* 0x0000d800ff1f7b82 */ /* 0x000e240000000800 */
[----:B0-----:R-:W-:-:S05]  /*0050*/  IMAD R31, R31, UR4, R0 ;  /* 0x000000041f1f7c24 */ /* 0x001fca000f8e0200 */
[----:B-1----:R-:W-:-:S13]  /*0060*/  ISETP.GE.AND P0, PT, R31, UR5, PT ;  /* 0x000000051f007c0c */ /* 0x002fda000bf06270 */
[----:B------:R-:W-:Y:S05]  /*0070*/  @P0 EXIT ;  /* 0x000000000000094d */ /* 0x000fea0003800000 */
[----:B------:R-:W0:Y:S01]  /*0080*/  LDC.64 R16, c[0x0][0x388] ;  /* 0x0000e200ff107b82 */ /* 0x000e220000000a00 */
[----:B------:R-:W1:Y:S07]  /*0090*/  LDCU.64 UR8, c[0x0][0x358] ;  /* 0x00006b00ff0877ac */ /* 0x000e6e0008000a00 */
[----:B------:R-:W2:Y:S08]  /*00a0*/  LDC.64 R14, c[0x0][0x390] ;  /* 0x0000e400ff0e7b82 */ /* 0x000eb00000000a00 */
[----:B------:R-:W3:Y:S01]  /*00b0*/  LDC.64 R12, c[0x0][0x398] ;  /* 0x0000e600ff0c7b82 */ /* 0x000ee20000000a00 */
[----:B0-----:R-:W-:-:S07]  /*00c0*/  IMAD.WIDE R16, R31, 0x4, R16 ;  /* 0x000000041f107825 */ /* 0x001fce00078e0210 */
[----:B------:R-:W0:Y:S01]  /*00d0*/  LDC.64 R10, c[0x0][0x3a0] ;  /* 0x0000e800ff0a7b82 */ /* 0x000e220000000a00 */
[----:B-1----:R-:W4:Y:S07]  /*00e0*/  LDG.E R2, desc[UR8][R16.64] ;  /* 0x0000000810027981 */ /* 0x002f2e000c1e1900 */
[----:B------:R-:W1:Y:S08]  /*00f0*/  LDC.64 R8, c[0x0][0x3a8] ;  /* 0x0000ea00ff087b82 */ /* 0x000e700000000a00 */
[----:B------:R-:W1:Y:S08]  /*0100*/  LDC.64 R6, c[0x0][0x3b0] ;  /* 0x0000ec00ff067b82 */ /* 0x000e700000000a00 */
[----:B------:R-:W1:Y:S01]  /*0110*/  LDC.64 R18, c[0x0][0x3c8] ;  /* 0x0000f200ff127b82 */ /* 0x000e620000000a00 */
[----:B--2---:R-:W-:-:S04]  /*0120*/  IMAD.WIDE R14, R31, 0x4, R14 ;  /* 0x000000041f0e7825 */ /* 0x004fc800078e020e */
[C---:B---3--:R-:W-:Y:S01]  /*0130*/  IMAD.WIDE R12, R31.reuse, 0x4, R12 ;  /* 0x000000041f0c7825 */ /* 0x048fe200078e020c */
[----:B------:R-:W5:Y:S02]  /*0140*/  LDG.E R48, desc[UR8][R14.64] ;  /* 0x000000080e307981 */ /* 0x000f64000c1e1900 */
[----:B------:R-:W2:Y:S01]  /*0150*/  LDC.64 R32, c[0x0][0x3b8] ;  /* 0x0000ee00ff207b82 */ /* 0x000ea20000000a00 */
[C---:B0-----:R-:W-:Y:S01]  /*0160*/  IMAD.WIDE R10, R31.reuse, 0x4, R10 ;  /* 0x000000041f0a7825 */ /* 0x041fe200078e020a */
[----:B------:R-:W5:Y:S03]  /*0170*/  LDG.E R0, desc[UR8][R12.64] ;  /* 0x000000080c007981 */ /* 0x000f66000c1e1900 */
[C---:B-1----:R-:W-:Y:S01]  /*0180*/  IMAD.WIDE R8, R31.reuse, 0x4, R8 ;  /* 0x000000041f087825 */ /* 0x042fe200078e0208 */
[----:B------:R-:W5:Y:S03]  /*0190*/  LDG.E R5, desc[UR8][R10.64] ;  /* 0x000000080a057981 */ /* 0x000f66000c1e1900 */
[C---:B------:R-:W-:Y:S01]  /*01a0*/  IMAD.WIDE R6, R31.reuse, 0x4, R6 ;  /* 0x000000041f067825 */ /* 0x040fe200078e0206 */
[----:B------:R-:W5:Y:S04]  /*01b0*/  LDG.E R4, desc[UR8][R8.64] ;  /* 0x0000000808047981 */ /* 0x000f68000c1e1900 */
[----:B------:R-:W5:Y:S04]  /*01c0*/  LDG.E R3, desc[UR8][R6.64] ;  /* 0x0000000806037981 */ /* 0x000f68000c1e1900 */
[----:B------:R-:W3:Y:S04]  /*01d0*/  LDG.E.64 R20, desc[UR8][R18.64] ;  /* 0x0000000812147981 */ /* 0x000ee8000c1e1b00 */
[----:B------:R-:W3:Y:S04]  /*01e0*/  LDG.E.64 R22, desc[UR8][R18.64+0x8] ;  /* 0x0000080812167981 */ /* 0x000ee8000c1e1b00 */
[----:B------:R4:W3:Y:S01]  /*01f0*/  LDG.E.64 R24, desc[UR8][R18.64+0x10] ;  /* 0x0000100812187981 */ /* 0x0008e2000c1e1b00 */
[----:B------:R-:W-:Y:S01]  /*0200*/  UMOV UR4, 0x9999999a ;  /* 0x9999999a00047882 */ /* 0x000fe20000000000 */
[----:B------:R-:W-:Y:S01]  /*0210*/  UMOV UR5, 0x3fb99999 ;  /* 0x3fb9999900057882 */ /* 0x000fe20000000000 */
[----:B--2---:R-:W-:Y:S01]  /*0220*/  IMAD R31, R31, R33, R32 ;  /* 0x000000211f1f7224 */ /* 0x004fe200078e0220 */
[----:B------:R-:W-:Y:S01]  /*0230*/  BSSY.RECONVERGENT B0, `(.L_x_0) ;  /* 0x000000d000007945 */ /* 0x000fe20003800200 */
[----:B------:R-:W-:Y:S01]  /*0240*/  MOV R50, 0x300 ;  /* 0x0000030000327802 */ /* 0x000fe20000000f00 */
[----:B----4-:R-:W0:Y:S02]  /*0250*/  F2F.F64.F32 R18, R2 ;  /* 0x0000000200127310 */ /* 0x010e240000201800 */
[----:B0-----:R-:W-:-:S08]  /*0260*/  DMUL R26, R18, UR4 ;  /* 0x00000004121a7c28 */ /* 0x001fd00008000000 */
[----:B------:R-:W-:Y:S01]  /*0270*/  DADD R28, -RZ, |R26| ;  /* 0x00000000ff1c7229 */ /* 0x000fe2000000051a */
[----:B------:R-:W-:Y:S01]  /*0280*/  UMOV UR4, URZ ;  /* 0x000000ff00047c82 */ /* 0x000fe20008000000 */
[----:B------:R-:W-:-:S08]  /*0290*/  UMOV UR5, 0x40100000 ;  /* 0x4010000000057882 */ /* 0x000fd00000000000 */
[----:B------:R-:W-:Y:S02]  /*02a0*/  IMAD.MOV.U32 R36, RZ, RZ, R28 ;  /* 0x000000ffff247224 */ /* 0x000fe400078e001c */
[----:B------:R-:W-:Y:S02]  /*02b0*/  IMAD.MOV.U32 R49, RZ, RZ, R29 ;  /* 0x000000ffff317224 */ /* 0x000fe400078e001d */
[----:B---3--:R-:W-:-:S04]  /*02c0*/  IMAD.WIDE R20, R31, 0x8, R20 ;  /* 0x000000081f147825 */ /* 0x008fc800078e0214 */
[----:B------:R-:W-:-:S04]  /*02d0*/  IMAD.WIDE R22, R31, 0x8, R22 ;  /* 0x000000081f167825 */ /* 0x000fc800078e0216 */
[----:B------:R-:W-:-:S07]  /*02e0*/  IMAD.WIDE R24, R31, 0x8, R24 ;  /* 0x000000081f187825 */ /* 0x000fce00078e0218 */
[----:B-----5:R-:W-:Y:S05]  /*02f0*/  CALL.REL.NOINC `($_Z8rayTraceiPfS_S_S_S_S_iidP7TimeLog$__internal_accurate_pow) ;  /* 0x0000002000487944 */ /* 0x020fea0003c00000 */
[----:B------:R-:W-:Y:S05]  /*0300*/  BSYNC.RECONVERGENT B0 ;  /* 0x0000000000007941 */ /* 0x000fea0003800200 */
.L_x_0:
[C---:B------:R-:W-:Y:S01]  /*0310*/  DADD R28, R26.reuse, 4 ;  /* 0x401000001a1c7429 */ /* 0x040fe20000000000 */
[----:B------:R-:W-:Y:S01]  /*0320*/  BSSY.RECONVERGENT B0, `(.L_x_1) ;  /* 0x0000011000007945 */ /* 0x000fe20003800200 */
[C---:B------:R-:W-:Y:S01]  /*0330*/  DSETP.NEU.AND P1, PT, R26.reuse, RZ, PT ;  /* 0x000000ff1a00722a */ /* 0x040fe20003f2d000 */
[----:B------:R-:W-:Y:S01]  /*0340*/  IMAD.MOV.U32 R32, RZ, RZ, 0x652b82fe ;  /* 0x652b82feff207424 */ /* 0x000fe200078e00ff */
[----:B------:R-:W-:Y:S01]  /*0350*/  DSETP.NEU.AND P0, PT, R26, 1, PT ;  /* 0x3ff000001a00742a */ /* 0x000fe20003f0d000 */
[----:B------:R-:W-:-:S05]  /*0360*/  IMAD.MOV.U32 R33, RZ, RZ, 0x3ff71547 ;  /* 0x3ff71547ff217424 */ /* 0x000fca00078e00ff */
[----:B------:R-:W-:Y:S01]  /*0370*/  LOP3.LUT R28, R29, 0x7ff00000, RZ, 0xc0, !PT ;  /* 0x7ff000001d1c7812 */ /* 0x000fe200078ec0ff */
[----:B------:R-:W-:-:S03]  /*0380*/  IMAD.MOV.U32 R29, RZ, RZ, R36 ;  /* 0x000000ffff1d7224 */ /* 0x000fc600078e0024 */
[----:B------:R-:W-:Y:S01]  /*0390*/  ISETP.NE.AND P2, PT, R28, 0x7ff00000, PT ;  /* 0x7ff000001c00780c */ /* 0x000fe20003f45270 */
[----:B------:R-:W-:Y:S01]  /*03a0*/  IMAD.MOV.U32 R28, RZ, RZ, R41 ;  /* 0x000000ffff1c7224 */ /* 0x000fe200078e0029 */
[----:B------:R-:W-:-:S11]  /*03b0*/  @!P1 CS2R R28, SRZ ;  /* 0x00000000001c9805 */ /* 0x000fd6000001ff00 */
[----:B------:R-:W-:Y:S05]  /*03c0*/  @P2 BRA `(.L_x_2) ;  /* 0x0000000000182947 */ /* 0x000fea0003800000 */
[----:B------:R-:W-:-:S14]  /*03d0*/  DSETP.NAN.AND P1, PT, R26, R26, PT ;  /* 0x0000001a1a00722a */ /* 0x000fdc0003f28000 */
[----:B------:R-:W-:Y:S01]  /*03e0*/  @P1 DADD R28, R26, 4 ;  /* 0x401000001a1c1429 */ /* 0x000fe20000000000 */
[----:B------:R-:W-:Y:S10]  /*03f0*/  @P1 BRA `(.L_x_2) ;  /* 0x00000000000c1947 */ /* 0x000ff40003800000 */
[----:B------:R-:W-:-:S14]  /*0400*/  DSETP.NEU.AND P1, PT, |R26|, +INF , PT ;  /* 0x7ff000001a00742a */ /* 0x000fdc0003f2d200 */
[----:B------:R-:W-:Y:S02]  /*0410*/  @!P1 IMAD.MOV.U32 R28, RZ, RZ, 0x0 ;  /* 0x00000000ff1c9424 */ /* 0x000fe400078e00ff */
[----:B------:R-:W-:-:S07]  /*0420*/  @!P1 IMAD.MOV.U32 R29, RZ, RZ, 0x7ff00000 ;  /* 0x7ff00000ff1d9424 */ /* 0x000fce00078e00ff */
.L_x_2:
[----:B------:R-:W-:Y:S05]  /*0430*/  BSYNC.RECONVERGENT B0 ;  /* 0x0000000000007941 */ /* 0x000fea0003800200 */
.L_x_1:
[----:B------:R-:W-:Y:S01]  /*0440*/  FSEL R30, R28, RZ, P0 ;  /* 0x000000ff1c1e7208 */ /* 0x000fe20000000000 */
[----:B------:R-:W-:Y:S01]  /*0450*/  UMOV UR6, 0xfefa39ef ;  /* 0xfefa39ef00067882 */ /* 0x000fe20000000000 */
[----:B------:R-:W-:Y:S01]  /*0460*/  FSEL R31, R29, 1.875, P0 ;  /* 0x3ff000001d1f7808 */ /* 0x000fe20000000000 */
[----:B------:R-:W-:Y:S01]  /*0470*/  UMOV UR7, 0x3fe62e42 ;  /* 0x3fe62e4200077882 */ /* 0x000fe20000000000 */
[----:B------:R-:W-:Y:S02]  /*0480*/  BSSY.RECONVERGENT B0, `(.L_x_3) ;  /* 0x0000038000007945 */ /* 0x000fe40003800200 */
[----:B------:R-:W-:Y:S02]  /*0490*/  FSETP.GEU.AND P0, PT, |R31|, 4.1917929649353027344, PT ;  /* 0x4086232b1f00780b */ /* 0x000fe40003f0e200 */
[----:B------:R-:W-:-:S08]  /*04a0*/  DFMA R32, R30, R32, 6.75539944105574400000e+15 ;  /* 0x433800001e20742b */ /* 0x000fd00000000020 */
[----:B------:R-:W-:-:S08]  /*04b0*/  DADD R26, R32, -6.75539944105574400000e+15 ;  /* 0xc3380000201a7429 */ /* 0x000fd00000000000 */
[----:B------:R-:W-:Y:S01]  /*04c0*/  DFMA R28, R26, -UR6, R30 ;  /* 0x800000061a1c7c2b */ /* 0x000fe2000800001e */
[----:B------:R-:W-:Y:S01]  /*04d0*/  UMOV UR6, 0x3b39803f ;  /* 0x3b39803f00067882 */ /* 0x000fe20000000000 */
[----:B------:R-:W-:-:S06]  /*04e0*/  UMOV UR7, 0x3c7abc9e ;  /* 0x3c7abc9e00077882 */ /* 0x000fcc0000000000 */
[----:B------:R-:W-:Y:S01]  /*04f0*/  DFMA R26, R26, -UR6, R28 ;  /* 0x800000061a1a7c2b */ /* 0x000fe2000800001c */
[----:B------:R-:W-:Y:S01]  /*0500*/  UMOV UR6, 0x69ce2bdf ;  /* 0x69ce2bdf00067882 */ /* 0x000fe20000000000 */
[----:B------:R-:W-:Y:S01]  /*0510*/  IMAD.MOV.U32 R28, RZ, RZ, -0x35dec16 ;  /* 0xfca213eaff1c7424 */ /* 0x000fe200078e00ff */
[----:B------:R-:W-:Y:S01]  /*0520*/  UMOV UR7, 0x3e5ade15 ;  /* 0x3e5ade1500077882 */ /* 0x000fe20000000000 */
[----:B------:R-:W-:-:S06]  /*0530*/  IMAD.MOV.U32 R29, RZ, RZ, 0x3e928af3 ;  /* 0x3e928af3ff1d7424 */ /* 0x000fcc00078e00ff */
[----:B------:R-:W-:Y:S01]  /*0540*/  DFMA R28, R26, UR6, R28 ;  /* 0x000000061a1c7c2b */ /* 0x000fe2000800001c */
[----:B------:R-:W-:Y:S01]  /*0550*/  UMOV UR6, 0x62401315 ;  /* 0x6240131500067882 */ /* 0x000fe20000000000 */
[----:B------:R-:W-:-:S06]  /*0560*/  UMOV UR7, 0x3ec71dee ;  /* 0x3ec71dee00077882 */ /* 0x000fcc0000000000 */
[----:B------:R-:W-:Y:S01]  /*0570*/  DFMA R28, R26, R28, UR6 ;  /* 0x000000061a1c7e2b */ /* 0x000fe2000800001c */
        /* <DEDUP_REMOVED lines=20> */
[----:B------:R-:W-:-:S08]  /*06c0*/  DFMA R28, R26, R28, UR6 ;  /* 0x000000061a1c7e2b */ /* 0x000fd0000800001c */
[----:B------:R-:W-:-:S08]  /*06d0*/  DFMA R28, R26, R28, 1 ;  /* 0x3ff000001a1c742b */ /* 0x000fd0000000001c */
[----:B------:R-:W-:Y:S01]  /*06e0*/  DFMA R34, R26, R28, 1 ;  /* 0x3ff000001a22742b */ /* 0x000fe2000000001c */
[----:B------:R0:W1:Y:S09]  /*06f0*/  F2F.F64.F32 R26, R0 ;  /* 0x00000000001a7310 */ /* 0x0000720000201800 */
[----:B------:R-:W-:-:S02]  /*0700*/  IMAD R29, R32, 0x100000, R35 ;  /* 0x00100000201d7824 */ /* 0x000fc400078e0223 */
[----:B------:R-:W-:Y:S01]  /*0710*/  IMAD.MOV.U32 R28, RZ, RZ, R34 ;  /* 0x000000ffff1c7224 */ /* 0x000fe200078e0022 */
[----:B0-----:R-:W-:Y:S06]  /*0720*/  @!P0 BRA `(.L_x_4) ;  /* 0x0000000000348947 */ /* 0x001fec0003800000 */
[----:B------:R-:W-:Y:S01]  /*0730*/  FSETP.GEU.AND P1, PT, |R31|, 4.2275390625, PT ;  /* 0x408748001f00780b */ /* 0x000fe20003f2e200 */
[C---:B------:R-:W-:Y:S02]  /*0740*/  DADD R36, R30.reuse, +INF ;  /* 0x7ff000001e247429 */ /* 0x040fe40000000000 */
[----:B------:R-:W-:-:S08]  /*0750*/  DSETP.GEU.AND P0, PT, R30, RZ, PT ;  /* 0x000000ff1e00722a */ /* 0x000fd00003f0e000 */
[----:B------:R-:W-:Y:S02]  /*0760*/  FSEL R29, R37, RZ, P0 ;  /* 0x000000ff251d7208 */ /* 0x000fe40000000000 */
[----:B------:R-:W-:Y:S01]  /*0770*/  @!P1 LEA.HI R28, R32, R32, RZ, 0x1 ;  /* 0x00000020201c9211 */ /* 0x000fe200078f08ff */
[----:B------:R-:W-:-:S03]  /*0780*/  @!P1 IMAD.MOV.U32 R30, RZ, RZ, R34 ;  /* 0x000000ffff1e9224 */ /* 0x000fc600078e0022 */
[----:B------:R-:W-:Y:S02]  /*0790*/  @!P1 SHF.R.S32.HI R31, RZ, 0x1, R28 ;  /* 0x00000001ff1f9819 */ /* 0x000fe4000001141c */
[----:B------:R-:W-:-:S03]  /*07a0*/  FSEL R28, R36, RZ, P0 ;  /* 0x000000ff241c7208 */ /* 0x000fc60000000000 */
[----:B------:R-:W-:Y:S02]  /*07b0*/  @!P1 IMAD.IADD R32, R32, 0x1, -R31 ;  /* 0x0000000120209824 */ /* 0x000fe400078e0a1f */
[----:B------:R-:W-:-:S03]  /*07c0*/  @!P1 IMAD R31, R31, 0x100000, R35 ;  /* 0x001000001f1f9824 */ /* 0x000fc600078e0223 */
[----:B------:R-:W-:Y:S01]  /*07d0*/  @!P1 LEA R33, R32, 0x3ff00000, 0x14 ;  /* 0x3ff0000020219811 */ /* 0x000fe200078ea0ff */
[----:B------:R-:W-:-:S06]  /*07e0*/  @!P1 IMAD.MOV.U32 R32, RZ, RZ, RZ ;  /* 0x000000ffff209224 */ /* 0x000fcc00078e00ff */
[----:B------:R-:W-:-:S11]  /*07f0*/  @!P1 DMUL R28, R30, R32 ;  /* 0x000000201e1c9228 */ /* 0x000fd60000000000 */
.L_x_4:
[----:B------:R-:W-:Y:S05]  /*0800*/  BSYNC.RECONVERGENT B0 ;  /* 0x0000000000007941 */ /* 0x000fea0003800200 */
.L_x_3:
[----:B------:R-:W-:Y:S01]  /*0810*/  UMOV UR6, 0x9999999a ;  /* 0x9999999a00067882 */ /* 0x000fe20000000000 */
[----:B------:R-:W-:Y:S01]  /*0820*/  UMOV UR7, 0x3fb99999 ;  /* 0x3fb9999900077882 */ /* 0x000fe20000000000 */
[----:B------:R-:W-:Y:S01]  /*0830*/  BSSY.RECONVERGENT B0, `(.L_x_5) ;  /* 0x0000008000007945 */ /* 0x000fe20003800200 */
[----:B-1----:R-:W-:Y:S01]  /*0840*/  DMUL R30, R26, UR6 ;  /* 0x000000061a1e7c28 */ /* 0x002fe20008000000 */
[----:B------:R-:W-:Y:S01]  /*0850*/  MOV R50, 0x8b0 ;  /* 0x000008b000327802 */ /* 0x000fe20000000f00 */
[----:B------:R-:W-:-:S06]  /*0860*/  UMOV UR5, 0x40080000 ;  /* 0x4008000000057882 */ /* 0x000fcc0000000000 */
[----:B------:R-:W-:-:S10]  /*0870*/  DADD R32, -RZ, |R30| ;  /* 0x00000000ff207229 */ /* 0x000fd4000000051e */
[----:B------:R-:W-:Y:S02]  /*0880*/  IMAD.MOV.U32 R36, RZ, RZ, R32 ;  /* 0x000000ffff247224 */ /* 0x000fe400078e0020 */
[----:B------:R-:W-:-:S07]  /*0890*/  IMAD.MOV.U32 R49, RZ, RZ, R33 ;  /* 0x000000ffff317224 */ /* 0x000fce00078e0021 */
[----:B------:R-:W-:Y:S05]  /*08a0*/  CALL.REL.NOINC `($_Z8rayTraceiPfS_S_S_S_S_iidP7TimeLog$__internal_accurate_pow) ;  /* 0x0000001800dc7944 */ /* 0x000fea0003c00000 */
[----:B------:R-:W-:Y:S05]  /*08b0*/  BSYNC.RECONVERGENT B0 ;  /* 0x0000000000007941 */ /* 0x000fea0003800200 */
.L_x_5:
[C---:B------:R-:W-:Y:S01]  /*08c0*/  DADD R32, R30.reuse, 3 ;  /* 0x400800001e207429 */ /* 0x040fe20000000000 */
[----:B------:R-:W-:Y:S01]  /*08d0*/  IMAD.MOV.U32 R34, RZ, RZ, R41 ;  /* 0x000000ffff227224 */ /* 0x000fe200078e0029 */
[C---:B------:R-:W-:Y:S01]  /*08e0*/  DSETP.NEU.AND P2, PT, R30.reuse, RZ, PT ;  /* 0x000000ff1e00722a */ /* 0x040fe20003f4d000 */
[----:B------:R-:W-:Y:S01]  /*08f0*/  IMAD.MOV.U32 R35, RZ, RZ, R36 ;  /* 0x000000ffff237224 */ /* 0x000fe200078e0024 */
[----:B------:R-:W-:Y:S01]  /*0900*/  ISETP.GE.AND P0, PT, R31, RZ, PT ;  /* 0x000000ff1f00720c */ /* 0x000fe20003f06270 */
[----:B------:R-:W-:Y:S01]  /*0910*/  BSSY.RECONVERGENT B0, `(.L_x_6) ;  /* 0x0000013000007945 */ /* 0x000fe20003800200 */
[----:B------:R-:W-:-:S03]  /*0920*/  DSETP.NEU.AND P1, PT, R30, 1, PT ;  /* 0x3ff000001e00742a */ /* 0x000fc60003f2d000 */
[----:B------:R-:W-:Y:S01]  /*0930*/  DADD R34, -RZ, -R34 ;  /* 0x00000000ff227229 */ /* 0x000fe20000000922 */
[----:B------:R-:W-:-:S04]  /*0940*/  LOP3.LUT R32, R33, 0x7ff00000, RZ, 0xc0, !PT ;  /* 0x7ff0000021207812 */ /* 0x000fc800078ec0ff */
[----:B------:R-:W-:-:S05]  /*0950*/  ISETP.NE.AND P3, PT, R32, 0x7ff00000, PT ;  /* 0x7ff000002000780c */ /* 0x000fca0003f65270 */
[----:B------:R-:W-:Y:S01]  /*0960*/  FSEL R32, R34, R41, !P0 ;  /* 0x0000002922207208 */ /* 0x000fe20004000000 */
[----:B------:R-:W-:Y:S01]  /*0970*/  @!P2 IMAD.MOV.U32 R32, RZ, RZ, RZ ;  /* 0x000000ffff20a224 */ /* 0x000fe200078e00ff */
[----:B------:R-:W-:Y:S01]  /*0980*/  FSEL R33, R35, R36, !P0 ;  /* 0x0000002423217208 */ /* 0x000fe20004000000 */
[----:B------:R-:W-:Y:S01]  /*0990*/  IMAD.MOV.U32 R35, RZ, RZ, 0x3ff71547 ;  /* 0x3ff71547ff237424 */ /* 0x000fe200078e00ff */
[----:B------:R-:W-:Y:S01]  /*09a0*/  MOV R34, 0x652b82fe ;  /* 0x652b82fe00227802 */ /* 0x000fe20000000f00 */
[----:B------:R-:W-:-:S03]  /*09b0*/  @!P2 IMAD.MOV.U32 R33, RZ, RZ, R31 ;  /* 0x000000ffff21a224 */ /* 0x000fc600078e001f */
[----:B------:R-:W-:Y:S05]  /*09c0*/  @P3 BRA `(.L_x_7) ;  /* 0x00000000001c3947 */ /* 0x000fea0003800000 */
[----:B------:R-:W-:-:S14]  /*09d0*/  DSETP.NAN.AND P2, PT, R30, R30, PT ;  /* 0x0000001e1e00722a */ /* 0x000fdc0003f48000 */
[----:B------:R-:W-:Y:S01]  /*09e0*/  @P2 DADD R32, R30, 3 ;  /* 0x400800001e202429 */ /* 0x000fe20000000000 */
[----:B------:R-:W-:Y:S10]  /*09f0*/  @P2 BRA `(.L_x_7) ;  /* 0x0000000000102947 */ /* 0x000ff40003800000 */
[----:B------:R-:W-:-:S14]  /*0a00*/  DSETP.NEU.AND P2, PT, |R30|, +INF , PT ;  /* 0x7ff000001e00742a */ /* 0x000fdc0003f4d200 */
[----:B------:R-:W-:Y:S02]  /*0a10*/  @!P2 IMAD.MOV.U32 R30, RZ, RZ, -0x100000 ;  /* 0xfff00000ff1ea424 */ /* 0x000fe400078e00ff */
[----:B------:R-:W-:-:S03]  /*0a20*/  @!P2 IMAD.MOV.U32 R32, RZ, RZ, RZ ;  /* 0x000000ffff20a224 */ /* 0x000fc600078e00ff */
[----:B------:R-:W-:-:S07]  /*0a30*/  @!P2 SEL R33, R30, 0x7ff00000, !P0 ;  /* 0x7ff000001e21a807 */ /* 0x000fce0004000000 */
.L_x_7:
[----:B------:R-:W-:Y:S05]  /*0a40*/  BSYNC.RECONVERGENT B0 ;  /* 0x0000000000007941 */ /* 0x000fea0003800200 */
.L_x_6:
        /* <DEDUP_REMOVED lines=33> */
[----:B------:R-:W0:Y:S01]  /*0c60*/  MUFU.RCP64H R37, R29 ;  /* 0x0000001d00257308 */ /* 0x000e220000001800 */
[----:B------:R-:W-:Y:S01]  /*0c70*/  UMOV UR5, 0x3fa55555 ;  /* 0x3fa5555500057882 */ /* 0x000fe20000000000 */
[----:B------:R-:W-:-:S04]  /*0c80*/  VIADD R36, R29, 0x300402 ;  /* 0x003004021d247836 */ /* 0x000fc80000000000 */
[----:B------:R-:W-:Y:S01]  /*0c90*/  DFMA R38, R34, R38, UR4 ;  /* 0x0000000422267e2b */ /* 0x000fe20008000026 */
[----:B------:R-:W-:Y:S01]  /*0ca0*/  UMOV UR4, 0x55555511 ;  /* 0x5555551100047882 */ /* 0x000fe20000000000 */
[----:B------:R-:W-:Y:S01]  /*0cb0*/  UMOV UR5, 0x3fc55555 ;  /* 0x3fc5555500057882 */ /* 0x000fe20000000000 */
[----:B------:R-:W-:-:S05]  /*0cc0*/  FSETP.GEU.AND P2, PT, |R36|, 5.8789094863358348022e-39, PT ;  /* 0x004004022400780b */ /* 0x000fca0003f4e200 */
[----:B------:R-:W-:Y:S01]  /*0cd0*/  DFMA R38, R34, R38, UR4 ;  /* 0x0000000422267e2b */ /* 0x000fe20008000026 */
[----:B------:R-:W-:Y:S01]  /*0ce0*/  UMOV UR4, 0xb ;  /* 0x0000000b00047882 */ /* 0x000fe20000000000 */
[----:B------:R-:W-:Y:S01]  /*0cf0*/  UMOV UR5, 0x3fe00000 ;  /* 0x3fe0000000057882 */ /* 0x000fe20000000000 */
[----:B0-----:R-:W-:-:S05]  /*0d00*/  DFMA R40, R36, -R28, 1 ;  /* 0x3ff000002428742b */ /* 0x001fca000000081c */
[----:B------:R-:W-:-:S03]  /*0d10*/  DFMA R38, R34, R38, UR4 ;  /* 0x0000000422267e2b */ /* 0x000fc60008000026 */
[----:B------:R-:W-:-:S05]  /*0d20*/  DFMA R40, R40, R40, R40 ;  /* 0x000000282828722b */ /* 0x000fca0000000028 */
[----:B------:R-:W-:-:S03]  /*0d30*/  DFMA R38, R34, R38, 1 ;  /* 0x3ff000002226742b */ /* 0x000fc60000000026 */
[----:B------:R-:W-:-:S05]  /*0d40*/  DFMA R40, R36, R40, R36 ;  /* 0x000000282428722b */ /* 0x000fca0000000024 */
[----:B------:R-:W-:-:S03]  /*0d50*/  DFMA R38, R34, R38, 1 ;  /* 0x3ff000002226742b */ /* 0x000fc60000000026 */
[----:B------:R-:W-:-:S08]  /*0d60*/  DFMA R34, R40, -R28, 1 ;  /* 0x3ff000002822742b */ /* 0x000fd0000000081c */
[----:B------:R-:W-:Y:S01]  /*0d70*/  DFMA R36, R40, R34, R40 ;  /* 0x000000222824722b */ /* 0x000fe20000000028 */
[----:B------:R-:W-:Y:S02]  /*0d80*/  IMAD R35, R32, 0x100000, R39 ;  /* 0x0010000020237824 */ /* 0x000fe400078e0227 */
[----:B------:R-:W-:Y:S01]  /*0d90*/  IMAD.MOV.U32 R34, RZ, RZ, R38 ;  /* 0x000000ffff227224 */ /* 0x000fe200078e0026 */
[----:B------:R-:W-:Y:S07]  /*0da0*/  @!P0 BRA `(.L_x_9) ;  /* 0x0000000000308947 */ /* 0x000fee0003800000 */
[----:B------:R-:W-:Y:S01]  /*0db0*/  FSETP.GEU.AND P1, PT, |R31|, 4.2275390625, PT ;  /* 0x408748001f00780b */ /* 0x000fe20003f2e200 */
[C---:B------:R-:W-:Y:S02]  /*0dc0*/  DADD R34, R30.reuse, +INF ;  /* 0x7ff000001e227429 */ /* 0x040fe40000000000 */
[----:B------:R-:W-:-:S08]  /*0dd0*/  DSETP.GEU.AND P0, PT, R30, RZ, PT ;  /* 0x000000ff1e00722a */ /* 0x000fd00003f0e000 */
[----:B------:R-:W-:Y:S02]  /*0de0*/  FSEL R34, R34, RZ, P0 ;  /* 0x000000ff22227208 */ /* 0x000fe40000000000 */
[----:B------:R-:W-:Y:S02]  /*0df0*/  @!P1 LEA.HI R33, R32, R32, RZ, 0x1 ;  /* 0x0000002020219211 */ /* 0x000fe400078f08ff */
[----:B------:R-:W-:Y:S02]  /*0e00*/  FSEL R35, R35, RZ, P0 ;  /* 0x000000ff23237208 */ /* 0x000fe40000000000 */
[----:B------:R-:W-:-:S05]  /*0e10*/  @!P1 SHF.R.S32.HI R33, RZ, 0x1, R33 ;  /* 0x00000001ff219819 */ /* 0x000fca0000011421 */
[----:B------:R-:W-:Y:S02]  /*0e20*/  @!P1 IMAD.IADD R30, R32, 0x1, -R33 ;  /* 0x00000001201e9824 */ /* 0x000fe400078e0a21 */
[----:B------:R-:W-:-:S03]  /*0e30*/  @!P1 IMAD R39, R33, 0x100000, R39 ;  /* 0x0010000021279824 */ /* 0x000fc600078e0227 */
[----:B------:R-:W-:Y:S01]  /*0e40*/  @!P1 LEA R31, R30, 0x3ff00000, 0x14 ;  /* 0x3ff000001e1f9811 */ /* 0x000fe200078ea0ff */
[----:B------:R-:W-:-:S06]  /*0e50*/  @!P1 IMAD.MOV.U32 R30, RZ, RZ, RZ ;  /* 0x000000ffff1e9224 */ /* 0x000fcc00078e00ff */
[----:B------:R-:W-:-:S11]  /*0e60*/  @!P1 DMUL R34, R38, R30 ;  /* 0x0000001e26229228 */ /* 0x000fd60000000000 */
.L_x_9:
[----:B------:R-:W-:Y:S05]  /*0e70*/  BSYNC.RECONVERGENT B0 ;  /* 0x0000000000007941 */ /* 0x000fea0003800200 */
.L_x_8:
[----:B------:R-:W-:Y:S04]  /*0e80*/  BSSY.RECONVERGENT B0, `(.L_x_10) ;  /* 0x0000006000007945 */ /* 0x000fe80003800200 */
[----:B------:R-:W-:Y:S05]  /*0e90*/  @P2 BRA `(.L_x_11) ;  /* 0x0000000000102947 */ /* 0x000fea0003800000 */
[----:B------:R-:W-:-:S05]  /*0ea0*/  LOP3.LUT R30, R29, 0x7fffffff, RZ, 0xc0, !PT ;  /* 0x7fffffff1d1e7812 */ /* 0x000fca00078ec0ff */
[----:B------:R-:W-:Y:S01]  /*0eb0*/  VIADD R36, R30, 0xfff00000 ;  /* 0xfff000001e247836 */ /* 0x000fe20000000000 */
[----:B------:R-:W-:-:S07]  /*0ec0*/  MOV R30, 0xee0 ;  /* 0x00000ee0001e7802 */ /* 0x000fce0000000f00 */
[----:B------:R-:W-:Y:S05]  /*0ed0*/  CALL.REL.NOINC `($__internal_0_$__cuda_sm20_dblrcp_rn_slowpath_v3) ;  /* 0x00000004009c7944 */ /* 0x000fea0003c00000 */
.L_x_11:
[----:B------:R-:W-:Y:S05]  /*0ee0*/  BSYNC.RECONVERGENT B0 ;  /* 0x0000000000007941 */ /* 0x000fea0003800200 */
.L_x_10:
[----:B------:R-:W0:Y:S01]  /*0ef0*/  MUFU.RCP64H R29, R35 ;  /* 0x00000023001d7308 */ /* 0x000e220000001800 */
[----:B------:R-:W-:Y:S01]  /*0f00*/  IMAD.MOV.U32 R28, RZ, RZ, 0x1 ;  /* 0x00000001ff1c7424 */ /* 0x000fe200078e00ff */
[----:B------:R-:W-:Y:S01]  /*0f10*/  FSETP.GEU.AND P1, PT, |R37|, 6.5827683646048100446e-37, PT ;  /* 0x036000002500780b */ /* 0x000fe20003f2e200 */
[----:B------:R-:W-:Y:S04]  /*0f20*/  BSSY.RECONVERGENT B0, `(.L_x_12) ;  /* 0x0000012000007945 */ /* 0x000fe80003800200 */
[----:B0-----:R-:W-:-:S08]  /*0f30*/  DFMA R30, R28, -R34, 1 ;  /* 0x3ff000001c1e742b */ /* 0x001fd00000000822 */
[----:B------:R-:W-:-:S08]  /*0f40*/  DFMA R30, R30, R30, R30 ;  /* 0x0000001e1e1e722b */ /* 0x000fd0000000001e */
[----:B------:R-:W-:-:S08]  /*0f50*/  DFMA R30, R28, R30, R28 ;  /* 0x0000001e1c1e722b */ /* 0x000fd0000000001c */
[----:B------:R-:W-:-:S08]  /*0f60*/  DFMA R28, R30, -R34, 1 ;  /* 0x3ff000001e1c742b */ /* 0x000fd00000000822 */
[----:B------:R-:W-:-:S08]  /*0f70*/  DFMA R28, R30, R28, R30 ;  /* 0x0000001c1e1c722b */ /* 0x000fd0000000001e */
[----:B------:R-:W-:-:S08]  /*0f80*/  DMUL R30, R28, R36 ;  /* 0x000000241c1e7228 */ /* 0x000fd00000000000 */
[----:B------:R-:W-:-:S08]  /*0f90*/  DFMA R32, R30, -R34, R36 ;  /* 0x800000221e20722b */ /* 0x000fd00000000024 */
[----:B------:R-:W-:-:S10]  /*0fa0*/  DFMA R28, R28, R32, R30 ;  /* 0x000000201c1c722b */ /* 0x000fd4000000001e */
[----:B------:R-:W-:-:S05]  /*0fb0*/  FFMA R30, RZ, R35, R29 ;  /* 0x00000023ff1e7223 */ /* 0x000fca000000001d */
[----:B------:R-:W-:-:S13]  /*0fc0*/  FSETP.GT.AND P0, PT, |R30|, 1.469367938527859385e-39, PT ;  /* 0x001000001e00780b */ /* 0x000fda0003f04200 */
[----:B------:R-:W-:Y:S05]  /*0fd0*/  @P0 BRA P1, `(.L_x_13) ;  /* 0x0000000000180947 */ /* 0x000fea0000800000 */
[----:B------:R-:W-:Y:S01]  /*0fe0*/  IMAD.MOV.U32 R32, RZ, RZ, R36 ;  /* 0x000000ffff207224 */ /* 0x000fe200078e0024 */
[----:B------:R-:W-:Y:S01]  /*0ff0*/  MOV R30, R34 ;  /* 0x00000022001e7202 */ /* 0x000fe20000000f00 */
[----:B------:R-:W-:Y:S01]  /*1000*/  IMAD.MOV.U32 R33, RZ, RZ, R37 ;  /* 0x000000ffff217224 */ /* 0x000fe200078e0025 */
[----:B------:R-:W-:Y:S01]  /*1010*/  MOV R44, 0x1040 ;  /* 0x00001040002c7802 */ /* 0x000fe20000000f00 */
[----:B------:R-:W-:-:S07]  /*1020*/  IMAD.MOV.U32 R31, RZ, RZ, R35 ;  /* 0x000000ffff1f7224 */ /* 0x000fce00078e0023 */
[----:B------:R-:W-:Y:S05]  /*1030*/  CALL.REL.NOINC `($__internal_1_$__cuda_sm20_div_rn_f64_full) ;  /* 0x0000000400e87944 */ /* 0x000fea0003c00000 */
.L_x_13:
[----:B------:R-:W-:Y:S05]  /*1040*/  BSYNC.RECONVERGENT B0 ;  /* 0x0000000000007941 */ /* 0x000fea0003800200 */
.L_x_12:
[----:B------:R-:W-:Y:S01]  /*1050*/  IMAD.MOV.U32 R32, RZ, RZ, 0x3dcccccd ;  /* 0x3dcccccdff207424 */ /* 0x000fe200078e00ff */
[----:B------:R-:W0:Y:S01]  /*1060*/  FCHK P0, R0, 10 ;  /* 0x4120000000007902 */ /* 0x000e220000000000 */
[----:B------:R-:W-:Y:S01]  /*1070*/  IMAD.MOV.U32 R30, RZ, RZ, 0x41200000 ;  /* 0x41200000ff1e7424 */ /* 0x000fe200078e00ff */
[----:B------:R-:W-:Y:S03]  /*1080*/  BSSY.RECONVERGENT B0, `(.L_x_14) ;  /* 0x000000c000007945 */ /* 0x000fe60003800200 */
[----:B------:R-:W-:-:S03]  /*1090*/  FFMA R31, R32, -R30, 1 ;  /* 0x3f800000201f7423 */ /* 0x000fc6000000081e */
[----:B------:R1:W2:Y:S01]  /*10a0*/  F2F.F32.F64 R34, R28 ;  /* 0x0000001c00227310 */ /* 0x0002a20000301000 */
[----:B------:R-:W-:-:S04]  /*10b0*/  FFMA R31, R31, R32, 0.10000000149011611938 ;  /* 0x3dcccccd1f1f7423 */ /* 0x000fc80000000020 */
[----:B------:R-:W-:-:S04]  /*10c0*/  FFMA R35, R0, R31, RZ ;  /* 0x0000001f00237223 */ /* 0x000fc800000000ff */
[----:B------:R-:W-:-:S04]  /*10d0*/  FFMA R32, R35, -10, R0 ;  /* 0xc120000023207823 */ /* 0x000fc80000000000 */
[----:B------:R-:W-:Y:S01]  /*10e0*/  FFMA R35, R31, R32, R35 ;  /* 0x000000201f237223 */ /* 0x000fe20000000023 */
[----:B01----:R-:W-:Y:S06]  /*10f0*/  @!P0 BRA `(.L_x_15) ;  /* 0x0000000000108947 */ /* 0x003fec0003800000 */
[----:B------:R-:W-:Y:S01]  /*1100*/  IMAD.MOV.U32 R29, RZ, RZ, R0 ;  /* 0x000000ffff1d7224 */ /* 0x000fe200078e0000 */
[----:B------:R-:W-:-:S07]  /*1110*/  MOV R28, 0x1130 ;  /* 0x00001130001c7802 */ /* 0x000fce0000000f00 */
[----:B--2---:R-:W-:Y:S05]  /*1120*/  CALL.REL.NOINC `($__internal_2_$__cuda_sm3x_div_rn_noftz_f32_slowpath) ;  /* 0x0000000c001c7944 */ /* 0x004fea0003c00000 */
[----:B------:R-:W-:-:S07]  /*1130*/  IMAD.MOV.U32 R35, RZ, RZ, R0 ;  /* 0x000000ffff237224 */ /* 0x000fce00078e0000 */
.L_x_15:
[----:B------:R-:W-:Y:S05]  /*1140*/  BSYNC.RECONVERGENT B0 ;  /* 0x0000000000007941 */ /* 0x000fea0003800200 */
.L_x_14:
[----:B------:R-:W-:Y:S01]  /*1150*/  IMAD.MOV.U32 R29, RZ, RZ, 0x3dcccccd ;  /* 0x3dcccccdff1d7424 */ /* 0x000fe200078e00ff */
[----:B------:R-:W0:Y:S01]  /*1160*/  FCHK P0, R2, 10 ;  /* 0x4120000002007902 */ /* 0x000e220000000000 */
[----:B------:R-:W-:Y:S02]  /*1170*/  BSSY.RECONVERGENT B0, `(.L_x_16) ;  /* 0x000000b000007945 */ /* 0x000fe40003800200 */
[----:B------:R-:W-:-:S04]  /*1180*/  FFMA R0, R29, -R30, 1 ;  /* 0x3f8000001d007423 */ /* 0x000fc8000000081e */
[----:B------:R-:W-:Y:S01]  /*1190*/  FFMA R28, R0, R29, 0.10000000149011611938 ;  /* 0x3dcccccd001c7423 */ /* 0x000fe2000000001d */
[----:B------:R-:W1:Y:S03]  /*11a0*/  F2F.F64.F32 R48, R48 ;  /* 0x0000003000307310 */ /* 0x000e660000201800 */
[----:B------:R-:W-:-:S04]  /*11b0*/  FFMA R29, R2, R28, RZ ;  /* 0x0000001c021d7223 */ /* 0x000fc800000000ff */
[----:B------:R-:W-:-:S04]  /*11c0*/  FFMA R0, R29, -10, R2 ;  /* 0xc12000001d007823 */ /* 0x000fc80000000002 */
[----:B------:R-:W-:Y:S01]  /*11d0*/  FFMA R0, R28, R0, R29 ;  /* 0x000000001c007223 */ /* 0x000fe2000000001d */
[----:B0-----:R-:W-:Y:S06]  /*11e0*/  @!P0 BRA `(.L_x_17) ;  /* 0x00000000000c8947 */ /* 0x001fec0003800000 */
[----:B------:R-:W-:Y:S01]  /*11f0*/  IMAD.MOV.U32 R29, RZ, RZ, R2 ;  /* 0x000000ffff1d7224 */ /* 0x000fe200078e0002 */
[----:B------:R-:W-:-:S07]  /*1200*/  MOV R28, 0x1220 ;  /* 0x00001220001c7802 */ /* 0x000fce0000000f00 */
[----:B-12---:R-:W-:Y:S05]  /*1210*/  CALL.REL.NOINC `($__internal_2_$__cuda_sm3x_div_rn_noftz_f32_slowpath) ;  /* 0x0000000800e07944 */ /* 0x006fea0003c00000 */
.L_x_17:
[----:B------:R-:W-:Y:S05]  /*1220*/  BSYNC.RECONVERGENT B0 ;  /* 0x0000000000007941 */ /* 0x000fea0003800200 */
.L_x_16:
[----:B------:R-:W-:Y:S01]  /*1230*/  F2F.F64.F32 R30, R0 ;  /* 0x00000000001e7310 */ /* 0x000fe20000201800 */
[----:B------:R-:W0:Y:S07]  /*1240*/  LDCU.64 UR4, c[0x0][0x3c0] ;  /* 0x00007800ff0477ac */ /* 0x000e2e0008000a00 */
[----:B------:R-:W3:Y:S08]  /*1250*/  F2F.F64.F32 R28, R5 ;  /* 0x00000005001c7310 */ /* 0x000ef00000201800 */
[----:B--2---:R2:W-:Y:S01]  /*1260*/  F2F.F64.F32 R32, R34 ;  /* 0x0000002200207310 */ /* 0x0045e20000201800 */
[----:B---3--:R-:W-:-:S07]  /*1270*/  DADD R30, R30, R28 ;  /* 0x000000001e1e7229 */ /* 0x008fce000000001c */
[----:B------:R-:W3:Y:S01]  /*1280*/  F2F.F64.F32 R36, R4 ;  /* 0x0000000400247310 */ /* 0x000ee20000201800 */
[----:B--2---:R-:W-:-:S07]  /*1290*/  IMAD.MOV.U32 R34, RZ, RZ, RZ ;  /* 0x000000ffff227224 */ /* 0x004fce00078e00ff */
[----:B------:R-:W-:Y:S01]  /*12a0*/  F2F.F64.F32 R38, R35 ;  /* 0x0000002300267310 */ /* 0x000fe20000201800 */
[----:B---3--:R-:W-:-:S07]  /*12b0*/  DADD R32, R32, R36 ;  /* 0x0000000020207229 */ /* 0x008fce0000000024 */
[----:B------:R-:W2:Y:S01]  /*12c0*/  F2F.F64.F32 R28, R3 ;  /* 0x00000003001c7310 */ /* 0x000ea20000201800 */
[----:B0-----:R-:W-:Y:S02]  /*12d0*/  DFMA R36, R30, UR4, R18 ;  /* 0x000000041e247c2b */ /* 0x001fe40008000012 */
[----:B-1----:R-:W-:-:S06]  /*12e0*/  DFMA R40, R32, UR4, R48 ;  /* 0x0000000420287c2b */ /* 0x002fcc0008000030 */
[----:B------:R-:W-:Y:S01]  /*12f0*/  DSETP.GT.AND P0, PT, |R36|, 12.5, PT ;  /* 0x402900002400742a */ /* 0x000fe20003f04200 */
[----:B------:R-:W-:Y:S01]  /*1300*/  IMAD.MOV.U32 R36, RZ, RZ, RZ ;  /* 0x000000ffff247224 */ /* 0x000fe200078e00ff */
[----:B--2---:R-:W-:-:S04]  /*1310*/  DADD R28, R38, R28 ;  /* 0x00000000261c7229 */ /* 0x004fc8000000001c */
[----:B------:R-:W-:Y:S01]  /*1320*/  FSEL R37, RZ, 1.875, !P0 ;  /* 0x3ff00000ff257808 */ /* 0x000fe20004000000 */
[----:B------:R-:W-:Y:S01]  /*1330*/  DSETP.GT.AND P1, PT, |R40|, 8, PT ;  /* 0x402000002800742a */ /* 0x000fe20003f24200 */
[----:B------:R-:W-:Y:S01]  /*1340*/  IMAD.MOV.U32 R38, RZ, RZ, RZ ;  /* 0x000000ffff267224 */ /* 0x000fe200078e00ff */
[----:B------:R-:W-:-:S03]  /*1350*/  FSEL R35, RZ, 1.875, P0 ;  /* 0x3ff00000ff237808 */ /* 0x000fc60000000000 */
[----:B------:R-:W-:Y:S01]  /*1360*/  DMUL R2, R30, R36 ;  /* 0x000000241e027228 */ /* 0x000fe20000000000 */
[----:B------:R-:W-:Y:S01]  /*1370*/  FSEL R39, RZ, 1.875, !P1 ;  /* 0x3ff00000ff277808 */ /* 0x000fe20004800000 */
[----:B------:R-:W-:-:S06]  /*1380*/  DFMA R4, R28, UR4, R26 ;  /* 0x000000041c047c2b */ /* 0x000fcc000800001a */
[----:B------:R-:W-:Y:S02]  /*1390*/  DFMA R30, R30, R34, -R2 ;  /* 0x000000221e1e722b */ /* 0x000fe40000000802 */
[----:B------:R-:W-:Y:S01]  /*13a0*/  DSETP.GT.AND P0, PT, |R4|, 12.5, PT ;  /* 0x402900000400742a */ /* 0x000fe20003f04200 */
[----:B------:R-:W-:Y:S01]  /*13b0*/  FSEL R35, RZ, 1.875, P1 ;  /* 0x3ff00000ff237808 */ /* 0x000fe20000800000 */
[----:B------:R-:W-:Y:S02]  /*13c0*/  DMUL R4, R32, R38 ;  /* 0x0000002620047228 */ /* 0x000fe40000000000 */
[----:B------:R-:W-:Y:S02]  /*13d0*/  F2F.F32.F64 R3, R30 ;  /* 0x0000001e00037310 */ /* 0x000fe40000301000 */
[----:B------:R-:W-:Y:S01]  /*13e0*/  FSEL R37, RZ, 1.875, !P0 ;  /* 0x3ff00000ff257808 */ /* 0x000fe20004000000 */
[----:B------:R-:W-:-:S03]  /*13f0*/  DFMA R18, R30, UR4, R18 ;  /* 0x000000041e127c2b */ /* 0x000fc60008000012 */
[----:B------:R-:W-:Y:S02]  /*1400*/  DFMA R4, R32, R34, -R4 ;  /* 0x000000222004722b */ /* 0x000fe40000000804 */
[----:B------:R-:W-:Y:S01]  /*1410*/  DMUL R32, R28, R36 ;  /* 0x000000241c207228 */ /* 0x000fe20000000000 */
[----:B------:R-:W-:Y:S01]  /*1420*/  FSEL R35, RZ, 1.875, P0 ;  /* 0x3ff00000ff237808 */ /* 0x000fe20000000000 */
[----:B------:R-:W-:Y:S02]  /*1430*/  ST.E.64 desc[UR8][R20.64], R18 ;  /* 0x0000001214007985 */ /* 0x000fe4000c101b08 */
[----:B------:R-:W-:Y:S02]  /*1440*/  F2F.F32.F64 R37, R4 ;  /* 0x0000000400257310 */ /* 0x000fe40000301000 */
[----:B------:R-:W-:Y:S02]  /*1450*/  DFMA R48, R4, UR4, R48 ;  /* 0x0000000404307c2b */ /* 0x000fe40008000030 */
[----:B------:R-:W-:-:S04]  /*1460*/  DFMA R32, R28, R34, -R32 ;  /* 0x000000221c20722b */ /* 0x000fc80000000820 */
[----:B------:R-:W0:Y:S01]  /*1470*/  F2F.F32.F64 R29, R18 ;  /* 0x00000012001d7310 */ /* 0x000e220000301000 */
[----:B------:R-:W-:Y:S03]  /*1480*/  ST.E.64 desc[UR8][R22.64], R48 ;  /* 0x0000003016007985 */ /* 0x000fe6000c101b08 */
[----:B------:R-:W-:-:S04]  /*1490*/  DFMA R26, R32, UR4, R26 ;  /* 0x00000004201a7c2b */ /* 0x000fc8000800001a */
[----:B------:R-:W1:Y:S03]  /*14a0*/  F2F.F32.F64 R31, R48 ;  /* 0x00000030001f7310 */ /* 0x000e660000301000 */
[----:B------:R-:W-:Y:S04]  /*14b0*/  ST.E.64 desc[UR8][R24.64], R26 ;  /* 0x0000001a18007985 */ /* 0x000fe8000c101b08 */
[----:B0-----:R-:W-:Y:S01]  /*14c0*/  STG.E desc[UR8][R16.64], R29 ;  /* 0x0000001d10007986 */ /* 0x001fe2000c101908 */
[----:B------:R-:W0:Y:S03]  /*14d0*/  F2F.F32.F64 R35, R26 ;  /* 0x0000001a00237310 */ /* 0x000e260000301000 */
[----:B-1----:R-:W-:Y:S05]  /*14e0*/  STG.E desc[UR8][R14.64], R31 ;  /* 0x0000001f0e007986 */ /* 0x002fea000c101908 */
[----:B------:R-:W1:Y:S01]  /*14f0*/  F2F.F32.F64 R33, R32 ;  /* 0x0000002000217310 */ /* 0x000e620000301000 */
[----:B0-----:R-:W-:Y:S04]  /*1500*/  STG.E desc[UR8][R12.64], R35 ;  /* 0x000000230c007986 */ /* 0x001fe8000c101908 */
[----:B------:R-:W-:Y:S04]  /*1510*/  STG.E desc[UR8][R10.64], R3 ;  /* 0x000000030a007986 */ /* 0x000fe8000c101908 */
[----:B------:R-:W-:Y:S04]  /*1520*/  STG.E desc[UR8][R8.64], R37 ;  /* 0x0000002508007986 */ /* 0x000fe8000c101908 */
[----:B-1----:R-:W-:Y:S01]  /*1530*/  STG.E desc[UR8][R6.64], R33 ;  /* 0x0000002106007986 */ /* 0x002fe2000c101908 */
[----:B------:R-:W-:Y:S05]  /*1540*/  EXIT ;  /* 0x000000000000794d */ /* 0x000fea0003800000 */
        .weak           $__internal_0_$__cuda_sm20_dblrcp_rn_slowpath_v3
        .type           $__internal_0_$__cuda_sm20_dblrcp_rn_slowpath_v3,@function
        .size           $__internal_0_$__cuda_sm20_dblrcp_rn_slowpath_v3,($__internal_1_$__cuda_sm20_div_rn_f64_full - $__internal_0_$__cuda_sm20_dblrcp_rn_slowpath_v3)
$__internal_0_$__cuda_sm20_dblrcp_rn_slowpath_v3:
[----:B------:R-:W-:Y:S01]  /*1550*/  DSETP.GTU.AND P0, PT, |R28|, +INF , PT ;  /* 0x7ff000001c00742a */ /* 0x000fe20003f0c200 */
[----:B------:R-:W-:-:S13]  /*1560*/  BSSY.RECONVERGENT B1, `(.L_x_18) ;  /* 0x0000023000017945 */ /* 0x000fda0003800200 */
[----:B------:R-:W-:Y:S05]  /*1570*/  @P0 BRA `(.L_x_19) ;  /* 0x00000000007c0947 */ /* 0x000fea0003800000 */
[----:B------:R-:W-:-:S05]  /*1580*/  LOP3.LUT R37, R29, 0x7fffffff, RZ, 0xc0, !PT ;  /* 0x7fffffff1d257812 */ /* 0x000fca00078ec0ff */
[----:B------:R-:W-:-:S05]  /*1590*/  VIADD R31, R37, 0xffffffff ;  /* 0xffffffff251f7836 */ /* 0x000fca0000000000 */
[----:B------:R-:W-:-:S13]  /*15a0*/  ISETP.GE.U32.AND P0, PT, R31, 0x7fefffff, PT ;  /* 0x7fefffff1f00780c */ /* 0x000fda0003f06070 */
[----:B------:R-:W-:Y:S01]  /*15b0*/  @P0 LOP3.LUT R33, R29, 0x7ff00000, RZ, 0x3c, !PT ;  /* 0x7ff000001d210812 */ /* 0x000fe200078e3cff */
[----:B------:R-:W-:Y:S01]  /*15c0*/  @P0 IMAD.MOV.U32 R32, RZ, RZ, RZ ;  /* 0x000000ffff200224 */ /* 0x000fe200078e00ff */
[----:B------:R-:W-:Y:S06]  /*15d0*/  @P0 BRA `(.L_x_20) ;  /* 0x00000000006c0947 */ /* 0x000fec0003800000 */
[----:B------:R-:W-:-:S13]  /*15e0*/  ISETP.GE.U32.AND P0, PT, R37, 0x1000001, PT ;  /* 0x010000012500780c */ /* 0x000fda0003f06070 */
[----:B------:R-:W-:Y:S05]  /*15f0*/  @!P0 BRA `(.L_x_21) ;  /* 0x0000000000348947 */ /* 0x000fea0003800000 */
[----:B------:R-:W-:Y:S02]  /*1600*/  VIADD R33, R29, 0xc0200000 ;  /* 0xc02000001d217836 */ /* 0x000fe40000000000 */
[----:B------:R-:W-:Y:S02]  /*1610*/  IMAD.MOV.U32 R32, RZ, RZ, R28 ;  /* 0x000000ffff207224 */ /* 0x000fe400078e001c */
[----:B------:R-:W0:Y:S04]  /*1620*/  MUFU.RCP64H R37, R33 ;  /* 0x0000002100257308 */ /* 0x000e280000001800 */
[----:B0-----:R-:W-:-:S08]  /*1630*/  DFMA R38, -R32, R36, 1 ;  /* 0x3ff000002026742b */ /* 0x001fd00000000124 */
[----:B------:R-:W-:-:S08]  /*1640*/  DFMA R38, R38, R38, R38 ;  /* 0x000000262626722b */ /* 0x000fd00000000026 */
[----:B------:R-:W-:-:S08]  /*1650*/  DFMA R38, R36, R38, R36 ;  /* 0x000000262426722b */ /* 0x000fd00000000024 */
[----:B------:R-:W-:-:S08]  /*1660*/  DFMA R36, -R32, R38, 1 ;  /* 0x3ff000002024742b */ /* 0x000fd00000000126 */
[----:B------:R-:W-:-:S08]  /*1670*/  DFMA R36, R38, R36, R38 ;  /* 0x000000242624722b */ /* 0x000fd00000000026 */
[----:B------:R-:W-:-:S08]  /*1680*/  DMUL R36, R36, 2.2250738585072013831e-308 ;  /* 0x0010000024247828 */ /* 0x000fd00000000000 */
[----:B------:R-:W-:-:S08]  /*1690*/  DFMA R28, -R28, R36, 1 ;  /* 0x3ff000001c1c742b */ /* 0x000fd00000000124 */
[----:B------:R-:W-:-:S08]  /*16a0*/  DFMA R28, R28, R28, R28 ;  /* 0x0000001c1c1c722b */ /* 0x000fd0000000001c */
[----:B------:R-:W-:Y:S01]  /*16b0*/  DFMA R32, R36, R28, R36 ;  /* 0x0000001c2420722b */ /* 0x000fe20000000024 */
[----:B------:R-:W-:Y:S10]  /*16c0*/  BRA `(.L_x_20) ;  /* 0x0000000000307947 */ /* 0x000ff40003800000 */
.L_x_21:
[----:B------:R-:W-:Y:S01]  /*16d0*/  DMUL R28, R28, 8.11296384146066816958e+31 ;  /* 0x469000001c1c7828 */ /* 0x000fe20000000000 */
[----:B------:R-:W-:-:S05]  /*16e0*/  IMAD.MOV.U32 R32, RZ, RZ, R36 ;  /* 0x000000ffff207224 */ /* 0x000fca00078e0024 */
[----:B------:R-:W0:Y:S02]  /*16f0*/  MUFU.RCP64H R33, R29 ;  /* 0x0000001d00217308 */ /* 0x000e240000001800 */
[----:B0-----:R-:W-:-:S08]  /*1700*/  DFMA R36, -R28, R32, 1 ;  /* 0x3ff000001c24742b */ /* 0x001fd00000000120 */
[----:B------:R-:W-:-:S08]  /*1710*/  DFMA R36, R36, R36, R36 ;  /* 0x000000242424722b */ /* 0x000fd00000000024 */
[----:B------:R-:W-:-:S08]  /*1720*/  DFMA R36, R32, R36, R32 ;  /* 0x000000242024722b */ /* 0x000fd00000000020 */
[----:B------:R-:W-:-:S08]  /*1730*/  DFMA R32, -R28, R36, 1 ;  /* 0x3ff000001c20742b */ /* 0x000fd00000000124 */
[----:B------:R-:W-:-:S08]  /*1740*/  DFMA R32, R36, R32, R36 ;  /* 0x000000202420722b */ /* 0x000fd00000000024 */
[----:B------:R-:W-:Y:S01]  /*1750*/  DMUL R32, R32, 8.11296384146066816958e+31 ;  /* 0x4690000020207828 */ /* 0x000fe20000000000 */
[----:B------:R-:W-:Y:S10]  /*1760*/  BRA `(.L_x_20) ;  /* 0x0000000000087947 */ /* 0x000ff40003800000 */
.L_x_19:
[----:B------:R-:W-:Y:S01]  /*1770*/  LOP3.LUT R33, R29, 0x80000, RZ, 0xfc, !PT ;  /* 0x000800001d217812 */ /* 0x000fe200078efcff */
[----:B------:R-:W-:-:S07]  /*1780*/  IMAD.MOV.U32 R32, RZ, RZ, R28 ;  /* 0x000000ffff207224 */ /* 0x000fce00078e001c */
.L_x_20:
[----:B------:R-:W-:Y:S05]  /*1790*/  BSYNC.RECONVERGENT B1 ;  /* 0x0000000000017941 */ /* 0x000fea0003800200 */
.L_x_18:
[----:B------:R-:W-:Y:S01]  /*17a0*/  IMAD.MOV.U32 R31, RZ, RZ, 0x0 ;  /* 0x00000000ff1f7424 */ /* 0x000fe200078e00ff */
[----:B------:R-:W-:Y:S01]  /*17b0*/  MOV R37, R33 ;  /* 0x0000002100257202 */ /* 0x000fe20000000f00 */
[----:B------:R-:W-:Y:S02]  /*17c0*/  IMAD.MOV.U32 R36, RZ, RZ, R32 ;  /* 0x000000ffff247224 */ /* 0x000fe400078e0020 */
[----:B------:R-:W-:Y:S05]  /*17d0*/  RET.REL.NODEC R30 `(_Z8rayTraceiPfS_S_S_S_S_iidP7TimeLog) ;  /* 0xffffffe81e087950 */ /* 0x000fea0003c3ffff */
        .weak           $__internal_1_$__cuda_sm20_div_rn_f64_full
        .type           $__internal_1_$__cuda_sm20_div_rn_f64_full,@function
        .size           $__internal_1_$__cuda_sm20_div_rn_f64_full,($__internal_2_$__cuda_sm3x_div_rn_noftz_f32_slowpath - $__internal_1_$__cuda_sm20_div_rn_f64_full)
$__internal_1_$__cuda_sm20_div_rn_f64_full:
[C---:B------:R-:W-:Y:S01]  /*17e0*/  FSETP.GEU.AND P0, PT, |R31|.reuse, 1.469367938527859385e-39, PT ;  /* 0x001000001f00780b */ /* 0x040fe20003f0e200 */
[----:B------:R-:W-:Y:S01]  /*17f0*/  IMAD.MOV.U32 R36, RZ, RZ, 0x1 ;  /* 0x00000001ff247424 */ /* 0x000fe200078e00ff */
[----:B------:R-:W-:Y:S01]  /*1800*/  LOP3.LUT R28, R31, 0x800fffff, RZ, 0xc0, !PT ;  /* 0x800fffff1f1c7812 */ /* 0x000fe200078ec0ff */
[----:B------:R-:W-:Y:S01]  /*1810*/  IMAD.MOV.U32 R42, RZ, RZ, 0x1ca00000 ;  /* 0x1ca00000ff2a7424 */ /* 0x000fe200078e00ff */
[C---:B------:R-:W-:Y:S01]  /*1820*/  FSETP.GEU.AND P2, PT, |R33|.reuse, 1.469367938527859385e-39, PT ;  /* 0x001000002100780b */ /* 0x040fe20003f4e200 */
[----:B------:R-:W-:Y:S01]  /*1830*/  BSSY.RECONVERGENT B1, `(.L_x_22) ;  /* 0x0000052000017945 */ /* 0x000fe20003800200 */
[----:B------:R-:W-:Y:S01]  /*1840*/  LOP3.LUT R29, R28, 0x3ff00000, RZ, 0xfc, !PT ;  /* 0x3ff000001c1d7812 */ /* 0x000fe200078efcff */
[----:B------:R-:W-:Y:S01]  /*1850*/  IMAD.MOV.U32 R28, RZ, RZ, R30 ;  /* 0x000000ffff1c7224 */ /* 0x000fe200078e001e */
[----:B------:R-:W-:Y:S02]  /*1860*/  LOP3.LUT R43, R33, 0x7ff00000, RZ, 0xc0, !PT ;  /* 0x7ff00000212b7812 */ /* 0x000fe400078ec0ff */
[----:B------:R-:W-:-:S03]  /*1870*/  LOP3.LUT R46, R31, 0x7ff00000, RZ, 0xc0, !PT ;  /* 0x7ff000001f2e7812 */ /* 0x000fc600078ec0ff */
[----:B------:R-:W-:Y:S01]  /*1880*/  @!P0 DMUL R28, R30, 8.98846567431157953865e+307 ;  /* 0x7fe000001e1c8828 */ /* 0x000fe20000000000 */
[----:B------:R-:W-:Y:S01]  /*1890*/  ISETP.GE.U32.AND P1, PT, R43, R46, PT ;  /* 0x0000002e2b00720c */ /* 0x000fe20003f26070 */
[----:B------:R-:W-:Y:S02]  /*18a0*/  IMAD.MOV.U32 R45, RZ, RZ, R43 ;  /* 0x000000ffff2d7224 */ /* 0x000fe400078e002b */
[----:B------:R-:W-:Y:S02]  /*18b0*/  @!P2 LOP3.LUT R38, R31, 0x7ff00000, RZ, 0xc0, !PT ;  /* 0x7ff000001f26a812 */ /* 0x000fe400078ec0ff */
[----:B------:R-:W0:Y:S02]  /*18c0*/  MUFU.RCP64H R37, R29 ;  /* 0x0000001d00257308 */ /* 0x000e240000001800 */
[----:B------:R-:W-:Y:S02]  /*18d0*/  @!P2 ISETP.GE.U32.AND P3, PT, R43, R38, PT ;  /* 0x000000262b00a20c */ /* 0x000fe40003f66070 */
[----:B------:R-:W-:-:S02]  /*18e0*/  @!P0 LOP3.LUT R46, R29, 0x7ff00000, RZ, 0xc0, !PT ;  /* 0x7ff000001d2e8812 */ /* 0x000fc400078ec0ff */
[----:B------:R-:W-:-:S04]  /*18f0*/  @!P2 SEL R39, R42, 0x63400000, !P3 ;  /* 0x634000002a27a807 */ /* 0x000fc80005800000 */
[----:B------:R-:W-:-:S04]  /*1900*/  @!P2 LOP3.LUT R40, R39, 0x80000000, R33, 0xf8, !PT ;  /* 0x800000002728a812 */ /* 0x000fc800078ef821 */
[----:B------:R-:W-:Y:S01]  /*1910*/  @!P2 LOP3.LUT R41, R40, 0x100000, RZ, 0xfc, !PT ;  /* 0x001000002829a812 */ /* 0x000fe200078efcff */
[----:B------:R-:W-:Y:S01]  /*1920*/  @!P2 IMAD.MOV.U32 R40, RZ, RZ, RZ ;  /* 0x000000ffff28a224 */ /* 0x000fe200078e00ff */
[----:B0-----:R-:W-:-:S08]  /*1930*/  DFMA R34, R36, -R28, 1 ;  /* 0x3ff000002422742b */ /* 0x001fd0000000081c */
[----:B------:R-:W-:-:S08]  /*1940*/  DFMA R34, R34, R34, R34 ;  /* 0x000000222222722b */ /* 0x000fd00000000022 */
[----:B------:R-:W-:Y:S01]  /*1950*/  DFMA R36, R36, R34, R36 ;  /* 0x000000222424722b */ /* 0x000fe20000000024 */
[----:B------:R-:W-:Y:S01]  /*1960*/  SEL R35, R42, 0x63400000, !P1 ;  /* 0x634000002a237807 */ /* 0x000fe20004800000 */
[----:B------:R-:W-:-:S03]  /*1970*/  IMAD.MOV.U32 R34, RZ, RZ, R32 ;  /* 0x000000ffff227224 */ /* 0x000fc600078e0020 */
[----:B------:R-:W-:-:S03]  /*1980*/  LOP3.LUT R35, R35, 0x800fffff, R33, 0xf8, !PT ;  /* 0x800fffff23237812 */ /* 0x000fc600078ef821 */
[----:B------:R-:W-:-:S03]  /*1990*/  DFMA R38, R36, -R28, 1 ;  /* 0x3ff000002426742b */ /* 0x000fc6000000081c */
[----:B------:R-:W-:-:S05]  /*19a0*/  @!P2 DFMA R34, R34, 2, -R40 ;  /* 0x400000002222a82b */ /* 0x000fca0000000828 */
[----:B------:R-:W-:-:S05]  /*19b0*/  DFMA R38, R36, R38, R36 ;  /* 0x000000262426722b */ /* 0x000fca0000000024 */
[----:B------:R-:W-:-:S03]  /*19c0*/  @!P2 LOP3.LUT R45, R35, 0x7ff00000, RZ, 0xc0, !PT ;  /* 0x7ff00000232da812 */ /* 0x000fc600078ec0ff */
[----:B------:R-:W-:Y:S02]  /*19d0*/  DMUL R36, R38, R34 ;  /* 0x0000002226247228 */ /* 0x000fe40000000000 */
[----:B------:R-:W-:-:S05]  /*19e0*/  VIADD R47, R45, 0xffffffff ;  /* 0xffffffff2d2f7836 */ /* 0x000fca0000000000 */
[----:B------:R-:W-:Y:S01]  /*19f0*/  ISETP.GT.U32.AND P0, PT, R47, 0x7feffffe, PT ;  /* 0x7feffffe2f00780c */ /* 0x000fe20003f04070 */
[----:B------:R-:W-:Y:S01]  /*1a00*/  VIADD R47, R46, 0xffffffff ;  /* 0xffffffff2e2f7836 */ /* 0x000fe20000000000 */
[----:B------:R-:W-:-:S04]  /*1a10*/  DFMA R40, R36, -R28, R34 ;  /* 0x8000001c2428722b */ /* 0x000fc80000000022 */
[----:B------:R-:W-:-:S04]  /*1a20*/  ISETP.GT.U32.OR P0, PT, R47, 0x7feffffe, P0 ;  /* 0x7feffffe2f00780c */ /* 0x000fc80000704470 */
[----:B------:R-:W-:-:S09]  /*1a30*/  DFMA R40, R38, R40, R36 ;  /* 0x000000282628722b */ /* 0x000fd20000000024 */
[----:B------:R-:W-:Y:S05]  /*1a40*/  @P0 BRA `(.L_x_23) ;  /* 0x00000000006c0947 */ /* 0x000fea0003800000 */
[----:B------:R-:W-:-:S04]  /*1a50*/  LOP3.LUT R36, R31, 0x7ff00000, RZ, 0xc0, !PT ;  /* 0x7ff000001f247812 */ /* 0x000fc800078ec0ff */
[CC--:B------:R-:W-:Y:S02]  /*1a60*/  VIADDMNMX R32, R43.reuse, -R36.reuse, 0xb9600000, !PT ;  /* 0xb96000002b207446 */ /* 0x0c0fe40007800924 */
[----:B------:R-:W-:Y:S02]  /*1a70*/  ISETP.GE.U32.AND P0, PT, R43, R36, PT ;  /* 0x000000242b00720c */ /* 0x000fe40003f06070 */
[----:B------:R-:W-:Y:S02]  /*1a80*/  VIMNMX R32, PT, PT, R32, 0x46a00000, PT ;  /* 0x46a0000020207848 */ /* 0x000fe40003fe0100 */
[----:B------:R-:W-:-:S05]  /*1a90*/  SEL R33, R42, 0x63400000, !P0 ;  /* 0x634000002a217807 */ /* 0x000fca0004000000 */
[----:B------:R-:W-:Y:S02]  /*1aa0*/  IMAD.IADD R38, R32, 0x1, -R33 ;  /* 0x0000000120267824 */ /* 0x000fe400078e0a21 */
[----:B------:R-:W-:Y:S02]  /*1ab0*/  IMAD.MOV.U32 R32, RZ, RZ, RZ ;  /* 0x000000ffff207224 */ /* 0x000fe400078e00ff */
[----:B------:R-:W-:-:S06]  /*1ac0*/  VIADD R33, R38, 0x7fe00000 ;  /* 0x7fe0000026217836 */ /* 0x000fcc0000000000 */
[----:B------:R-:W-:-:S10]  /*1ad0*/  DMUL R36, R40, R32 ;  /* 0x0000002028247228 */ /* 0x000fd40000000000 */
[----:B------:R-:W-:-:S13]  /*1ae0*/  FSETP.GTU.AND P0, PT, |R37|, 1.469367938527859385e-39, PT ;  /* 0x001000002500780b */ /* 0x000fda0003f0c200 */
[----:B------:R-:W-:Y:S05]  /*1af0*/  @P0 BRA `(.L_x_24) ;  /* 0x0000000000940947 */ /* 0x000fea0003800000 */
[----:B------:R-:W-:Y:S01]  /*1b00*/  DFMA R28, R40, -R28, R34 ;  /* 0x8000001c281c722b */ /* 0x000fe20000000022 */
[----:B------:R-:W-:-:S09]  /*1b10*/  IMAD.MOV.U32 R32, RZ, RZ, RZ ;  /* 0x000000ffff207224 */ /* 0x000fd200078e00ff */
[C---:B------:R-:W-:Y:S02]  /*1b20*/  FSETP.NEU.AND P0, PT, R29.reuse, RZ, PT ;  /* 0x000000ff1d00720b */ /* 0x040fe40003f0d000 */
[----:B------:R-:W-:-:S04]  /*1b30*/  LOP3.LUT R31, R29, 0x80000000, R31, 0x48, !PT ;  /* 0x800000001d1f7812 */ /* 0x000fc800078e481f */
[----:B------:R-:W-:-:S07]  /*1b40*/  LOP3.LUT R33, R31, R33, RZ, 0xfc, !PT ;  /* 0x000000211f217212 */ /* 0x000fce00078efcff */
[----:B------:R-:W-:Y:S05]  /*1b50*/  @!P0 BRA `(.L_x_24) ;  /* 0x00000000007c8947 */ /* 0x000fea0003800000 */
[----:B------:R-:W-:Y:S01]  /*1b60*/  IMAD.MOV R29, RZ, RZ, -R38 ;  /* 0x000000ffff1d7224 */ /* 0x000fe200078e0a26 */
[----:B------:R-:W-:Y:S01]  /*1b70*/  DMUL.RP R32, R40, R32 ;  /* 0x0000002028207228 */ /* 0x000fe20000008000 */
[----:B------:R-:W-:-:S06]  /*1b80*/  IMAD.MOV.U32 R28, RZ, RZ, RZ ;  /* 0x000000ffff1c7224 */ /* 0x000fcc00078e00ff */
[----:B------:R-:W-:-:S03]  /*1b90*/  DFMA R28, R36, -R28, R40 ;  /* 0x8000001c241c722b */ /* 0x000fc60000000028 */
[----:B------:R-:W-:-:S03]  /*1ba0*/  LOP3.LUT R31, R33, R31, RZ, 0x3c, !PT ;  /* 0x0000001f211f7212 */ /* 0x000fc600078e3cff */
[----:B------:R-:W-:-:S04]  /*1bb0*/  IADD3 R28, PT, PT, -R38, -0x43300000, RZ ;  /* 0xbcd00000261c7810 */ /* 0x000fc80007ffe1ff */
[----:B------:R-:W-:-:S04]  /*1bc0*/  FSETP.NEU.AND P0, PT, |R29|, R28, PT ;  /* 0x0000001c1d00720b */ /* 0x000fc80003f0d200 */
[----:B------:R-:W-:Y:S02]  /*1bd0*/  FSEL R36, R32, R36, !P0 ;  /* 0x0000002420247208 */ /* 0x000fe40004000000 */
[----:B------:R-:W-:Y:S01]  /*1be0*/  FSEL R37, R31, R37, !P0 ;  /* 0x000000251f257208 */ /* 0x000fe20004000000 */
[----:B------:R-:W-:Y:S06]  /*1bf0*/  BRA `(.L_x_24) ;  /* 0x0000000000547947 */ /* 0x000fec0003800000 */
.L_x_23:
[----:B------:R-:W-:-:S14]  /*1c00*/  DSETP.NAN.AND P0, PT, R32, R32, PT ;  /* 0x000000202000722a */ /* 0x000fdc0003f08000 */
[----:B------:R-:W-:Y:S05]  /*1c10*/  @P0 BRA `(.L_x_25) ;  /* 0x0000000000440947 */ /* 0x000fea0003800000 */
[----:B------:R-:W-:-:S14]  /*1c20*/  DSETP.NAN.AND P0, PT, R30, R30, PT ;  /* 0x0000001e1e00722a */ /* 0x000fdc0003f08000 */
[----:B------:R-:W-:Y:S05]  /*1c30*/  @P0 BRA `(.L_x_26) ;  /* 0x0000000000300947 */ /* 0x000fea0003800000 */
[----:B------:R-:W-:Y:S01]  /*1c40*/  ISETP.NE.AND P0, PT, R45, R46, PT ;  /* 0x0000002e2d00720c */ /* 0x000fe20003f05270 */
[----:B------:R-:W-:Y:S02]  /*1c50*/  IMAD.MOV.U32 R36, RZ, RZ, 0x0 ;  /* 0x00000000ff247424 */ /* 0x000fe400078e00ff */
[----:B------:R-:W-:-:S10]  /*1c60*/  IMAD.MOV.U32 R37, RZ, RZ, -0x80000 ;  /* 0xfff80000ff257424 */ /* 0x000fd400078e00ff */
[----:B------:R-:W-:Y:S05]  /*1c70*/  @!P0 BRA `(.L_x_24) ;  /* 0x0000000000348947 */ /* 0x000fea0003800000 */
[----:B------:R-:W-:Y:S02]  /*1c80*/  ISETP.NE.AND P0, PT, R45, 0x7ff00000, PT ;  /* 0x7ff000002d00780c */ /* 0x000fe40003f05270 */
[----:B------:R-:W-:Y:S02]  /*1c90*/  LOP3.LUT R37, R33, 0x80000000, R31, 0x48, !PT ;  /* 0x8000000021257812 */ /* 0x000fe400078e481f */
[----:B------:R-:W-:-:S13]  /*1ca0*/  ISETP.EQ.OR P0, PT, R46, RZ, !P0 ;  /* 0x000000ff2e00720c */ /* 0x000fda0004702670 */
[----:B------:R-:W-:Y:S02]  /*1cb0*/  @P0 LOP3.LUT R28, R37, 0x7ff00000, RZ, 0xfc, !PT ;  /* 0x7ff00000251c0812 */ /* 0x000fe400078efcff */
[----:B------:R-:W-:Y:S01]  /*1cc0*/  @!P0 MOV R36, RZ ;  /* 0x000000ff00248202 */ /* 0x000fe20000000f00 */
[----:B------:R-:W-:Y:S02]  /*1cd0*/  @P0 IMAD.MOV.U32 R36, RZ, RZ, RZ ;  /* 0x000000ffff240224 */ /* 0x000fe400078e00ff */
[----:B------:R-:W-:Y:S01]  /*1ce0*/  @P0 IMAD.MOV.U32 R37, RZ, RZ, R28 ;  /* 0x000000ffff250224 */ /* 0x000fe200078e001c */
[----:B------:R-:W-:Y:S06]  /*1cf0*/  BRA `(.L_x_24) ;  /* 0x0000000000147947 */ /* 0x000fec0003800000 */
.L_x_26:
[----:B------:R-:W-:Y:S01]  /*1d00*/  LOP3.LUT R37, R31, 0x80000, RZ, 0xfc, !PT ;  /* 0x000800001f257812 */ /* 0x000fe200078efcff */
[----:B------:R-:W-:Y:S01]  /*1d10*/  IMAD.MOV.U32 R36, RZ, RZ, R30 ;  /* 0x000000ffff247224 */ /* 0x000fe200078e001e */
[----:B------:R-:W-:Y:S06]  /*1d20*/  BRA `(.L_x_24) ;  /* 0x0000000000087947 */ /* 0x000fec0003800000 */
.L_x_25:
[----:B------:R-:W-:Y:S01]  /*1d30*/  LOP3.LUT R37, R33, 0x80000, RZ, 0xfc, !PT ;  /* 0x0008000021257812 */ /* 0x000fe200078efcff */
[----:B------:R-:W-:-:S07]  /*1d40*/  IMAD.MOV.U32 R36, RZ, RZ, R32 ;  /* 0x000000ffff247224 */ /* 0x000fce00078e0020 */
.L_x_24:
[----:B------:R-:W-:Y:S05]  /*1d50*/  BSYNC.RECONVERGENT B1 ;  /* 0x0000000000017941 */ /* 0x000fea0003800200 */
.L_x_22:
[----:B------:R-:W-:Y:S02]  /*1d60*/  IMAD.MOV.U32 R45, RZ, RZ, 0x0 ;  /* 0x00000000ff2d7424 */ /* 0x000fe400078e00ff */
[----:B------:R-:W-:Y:S02]  /*1d70*/  IMAD.MOV.U32 R28, RZ, RZ, R36 ;  /* 0x000000ffff1c7224 */ /* 0x000fe400078e0024 */
[----:B------:R-:W-:Y:S01]  /*1d80*/  IMAD.MOV.U32 R29, RZ, RZ, R37 ;  /* 0x000000ffff1d7224 */ /* 0x000fe200078e0025 */
[----:B------:R-:W-:Y:S06]  /*1d90*/  RET.REL.NODEC R44 `(_Z8rayTraceiPfS_S_S_S_S_iidP7TimeLog) ;  /* 0xffffffe02c987950 */ /* 0x000fec0003c3ffff */
        .weak           $__internal_2_$__cuda_sm3x_div_rn_noftz_f32_slowpath
        .type           $__internal_2_$__cuda_sm3x_div_rn_noftz_f32_slowpath,@function
        .size           $__internal_2_$__cuda_sm3x_div_rn_noftz_f32_slowpath,($_Z8rayTraceiPfS_S_S_S_S_iidP7TimeLog$__internal_accurate_pow - $__internal_2_$__cuda_sm3x_div_rn_noftz_f32_slowpath)
$__internal_2_$__cuda_sm3x_div_rn_noftz_f32_slowpath:
[----:B------:R-:W-:Y:S01]  /*1da0*/  SHF.R.U32.HI R32, RZ, 0x17, R30 ;  /* 0x00000017ff207819 */ /* 0x000fe2000001161e */
[----:B------:R-:W-:Y:S01]  /*1db0*/  BSSY.RECONVERGENT B1, `(.L_x_27) ;  /* 0x0000064000017945 */ /* 0x000fe20003800200 */
[----:B------:R-:W-:Y:S01]  /*1dc0*/  SHF.R.U32.HI R0, RZ, 0x17, R29 ;  /* 0x00000017ff007819 */ /* 0x000fe2000001161d */
[----:B------:R-:W-:Y:S01]  /*1dd0*/  IMAD.MOV.U32 R36, RZ, RZ, 0x41200000 ;  /* 0x41200000ff247424 */ /* 0x000fe200078e00ff */
[----:B------:R-:W-:Y:S02]  /*1de0*/  LOP3.LUT R32, R32, 0xff, RZ, 0xc0, !PT ;  /* 0x000000ff20207812 */ /* 0x000fe400078ec0ff */
[----:B------:R-:W-:-:S03]  /*1df0*/  LOP3.LUT R38, R0, 0xff, RZ, 0xc0, !PT ;  /* 0x000000ff00267812 */ /* 0x000fc600078ec0ff */
[----:B------:R-:W-:Y:S02]  /*1e00*/  VIADD R33, R32, 0xffffffff ;  /* 0xffffffff20217836 */ /* 0x000fe40000000000 */
[----:B------:R-:W-:-:S03]  /*1e10*/  VIADD R37, R38, 0xffffffff ;  /* 0xffffffff26257836 */ /* 0x000fc60000000000 */
[----:B------:R-:W-:-:S04]  /*1e20*/  ISETP.GT.U32.AND P0, PT, R33, 0xfd, PT ;  /* 0x000000fd2100780c */ /* 0x000fc80003f04070 */
[----:B------:R-:W-:-:S13]  /*1e30*/  ISETP.GT.U32.OR P0, PT, R37, 0xfd, P0 ;  /* 0x000000fd2500780c */ /* 0x000fda0000704470 */
[----:B------:R-:W-:Y:S01]  /*1e40*/  @!P0 IMAD.MOV.U32 R31, RZ, RZ, RZ ;  /* 0x000000ffff1f8224 */ /* 0x000fe200078e00ff */
[----:B------:R-:W-:Y:S06]  /*1e50*/  @!P0 BRA `(.L_x_28) ;  /* 0x0000000000608947 */ /* 0x000fec0003800000 */
[----:B------:R-:W-:Y:S01]  /*1e60*/  IMAD.MOV.U32 R0, RZ, RZ, 0x41200000 ;  /* 0x41200000ff007424 */ /* 0x000fe200078e00ff */
[----:B------:R-:W-:-:S04]  /*1e70*/  FSETP.GTU.FTZ.AND P0, PT, |R29|, +INF , PT ;  /* 0x7f8000001d00780b */ /* 0x000fc80003f1c200 */
[----:B------:R-:W-:-:S04]  /*1e80*/  FSETP.GTU.FTZ.AND P1, PT, |R0|, +INF , PT ;  /* 0x7f8000000000780b */ /* 0x000fc80003f3c200 */
[----:B------:R-:W-:-:S13]  /*1e90*/  PLOP3.LUT P0, PT, P0, P1, PT, 0xf8, 0x8f ;  /* 0x00000000008f781c */ /* 0x000fda0000703f70 */
[----:B------:R-:W-:Y:S05]  /*1ea0*/  @P0 BRA `(.L_x_29) ;  /* 0x00000004004c0947 */ /* 0x000fea0003800000 */
[----:B------:R-:W-:-:S13]  /*1eb0*/  LOP3.LUT P0, RZ, R36, 0x7fffffff, R29, 0xc8, !PT ;  /* 0x7fffffff24ff7812 */ /* 0x000fda000780c81d */
[----:B------:R-:W-:Y:S05]  /*1ec0*/  @!P0 BRA `(.L_x_30) ;  /* 0x00000004003c8947 */ /* 0x000fea0003800000 */
[C---:B------:R-:W-:Y:S02]  /*1ed0*/  FSETP.NEU.FTZ.AND P2, PT, |R29|.reuse, +INF , PT ;  /* 0x7f8000001d00780b */ /* 0x040fe40003f5d200 */
[----:B------:R-:W-:Y:S02]  /*1ee0*/  FSETP.NEU.FTZ.AND P1, PT, |R0|, +INF , PT ;  /* 0x7f8000000000780b */ /* 0x000fe40003f3d200 */
[----:B------:R-:W-:-:S11]  /*1ef0*/  FSETP.NEU.FTZ.AND P0, PT, |R29|, +INF , PT ;  /* 0x7f8000001d00780b */ /* 0x000fd60003f1d200 */
[----:B------:R-:W-:Y:S05]  /*1f00*/  @!P1 BRA !P2, `(.L_x_30) ;  /* 0x00000004002c9947 */ /* 0x000fea0005000000 */
[----:B------:R-:W-:-:S04]  /*1f10*/  LOP3.LUT P2, RZ, R29, 0x7fffffff, RZ, 0xc0, !PT ;  /* 0x7fffffff1dff7812 */ /* 0x000fc8000784c0ff */
[----:B------:R-:W-:-:S13]  /*1f20*/  PLOP3.LUT P1, PT, P1, P2, PT, 0x2f, 0xf2 ;  /* 0x0000000000f2781c */ /* 0x000fda0000f24577 */
[----:B------:R-:W-:Y:S05]  /*1f30*/  @P1 BRA `(.L_x_31) ;  /* 0x0000000400181947 */ /* 0x000fea0003800000 */
[----:B------:R-:W-:-:S04]  /*1f40*/  LOP3.LUT P1, RZ, R36, 0x7fffffff, RZ, 0xc0, !PT ;  /* 0x7fffffff24ff7812 */ /* 0x000fc8000782c0ff */
[----:B------:R-:W-:-:S13]  /*1f50*/  PLOP3.LUT P0, PT, P0, P1, PT, 0x2f, 0xf2 ;  /* 0x0000000000f2781c */ /* 0x000fda0000702577 */
[----:B------:R-:W-:Y:S05]  /*1f60*/  @P0 BRA `(.L_x_32) ;  /* 0x0000000400000947 */ /* 0x000fea0003800000 */
[----:B------:R-:W-:Y:S02]  /*1f70*/  ISETP.GE.AND P0, PT, R37, RZ, PT ;  /* 0x000000ff2500720c */ /* 0x000fe40003f06270 */
[----:B------:R-:W-:-:S11]  /*1f80*/  ISETP.GE.AND P1, PT, R33, RZ, PT ;  /* 0x000000ff2100720c */ /* 0x000fd60003f26270 */
[----:B------:R-:W-:Y:S02]  /*1f90*/  @P0 IMAD.MOV.U32 R31, RZ, RZ, RZ ;  /* 0x000000ffff1f0224 */ /* 0x000fe400078e00ff */
[----:B------:R-:W-:Y:S01]  /*1fa0*/  @!P0 FFMA R29, R29, 1.84467440737095516160e+19, RZ ;  /* 0x5f8000001d1d8823 */ /* 0x000fe200000000ff */
[----:B------:R-:W-:Y:S02]  /*1fb0*/  @!P0 IMAD.MOV.U32 R31, RZ, RZ, -0x40 ;  /* 0xffffffc0ff1f8424 */ /* 0x000fe400078e00ff */
[----:B------:R-:W-:Y:S02]  /*1fc0*/  @!P1 FFMA R36, R0, 1.84467440737095516160e+19, RZ ;  /* 0x5f80000000249823 */ /* 0x000fe400000000ff */
[----:B------:R-:W-:-:S07]  /*1fd0*/  @!P1 VIADD R31, R31, 0x40 ;  /* 0x000000401f1f9836 */ /* 0x000fce0000000000 */
.L_x_28:
[----:B------:R-:W-:Y:S01]  /*1fe0*/  LEA R33, R32, 0xc0800000, 0x17 ;  /* 0xc080000020217811 */ /* 0x000fe200078eb8ff */
[----:B------:R-:W-:Y:S04]  /*1ff0*/  BSSY.RECONVERGENT B2, `(.L_x_33) ;  /* 0x0000036000027945 */ /* 0x000fe80003800200 */
[----:B------:R-:W-:Y:S02]  /*2000*/  IMAD.IADD R36, R36, 0x1, -R33 ;  /* 0x0000000124247824 */ /* 0x000fe400078e0a21 */
[----:B------:R-:W-:Y:S02]  /*2010*/  VIADD R33, R38, 0xffffff81 ;  /* 0xffffff8126217836 */ /* 0x000fe40000000000 */
[----:B------:R-:W0:Y:S01]  /*2020*/  MUFU.RCP R37, R36 ;  /* 0x0000002400257308 */ /* 0x000e220000001000 */
[----:B------:R-:W-:Y:S01]  /*2030*/  FADD.FTZ R39, -R36, -RZ ;  /* 0x800000ff24277221 */ /* 0x000fe20000010100 */
[C---:B------:R-:W-:Y:S01]  /*2040*/  IMAD R0, R33.reuse, -0x800000, R29 ;  /* 0xff80000021007824 */ /* 0x040fe200078e021d */
[----:B------:R-:W-:-:S04]  /*2050*/  IADD3 R32, PT, PT, R33, 0x7f, -R32 ;  /* 0x0000007f21207810 */ /* 0x000fc80007ffe820 */
[----:B------:R-:W-:Y:S01]  /*2060*/  IADD3 R32, PT, PT, R32, R31, RZ ;  /* 0x0000001f20207210 */ /* 0x000fe20007ffe0ff */
[----:B0-----:R-:W-:-:S04]  /*2070*/  FFMA R38, R37, R39, 1 ;  /* 0x3f80000025267423 */ /* 0x001fc80000000027 */
[----:B------:R-:W-:-:S04]  /*2080*/  FFMA R40, R37, R38, R37 ;  /* 0x0000002625287223 */ /* 0x000fc80000000025 */
[----:B------:R-:W-:-:S04]  /*2090*/  FFMA R29, R0, R40, RZ ;  /* 0x00000028001d7223 */ /* 0x000fc800000000ff */
[----:B------:R-:W-:-:S04]  /*20a0*/  FFMA R38, R39, R29, R0 ;  /* 0x0000001d27267223 */ /* 0x000fc80000000000 */
[----:B------:R-:W-:-:S04]  /*20b0*/  FFMA R37, R40, R38, R29 ;  /* 0x0000002628257223 */ /* 0x000fc8000000001d */
[----:B------:R-:W-:-:S04]  /*20c0*/  FFMA R38, R39, R37, R0 ;  /* 0x0000002527267223 */ /* 0x000fc80000000000 */
[----:B------:R-:W-:-:S05]  /*20d0*/  FFMA R0, R40, R38, R37 ;  /* 0x0000002628007223 */ /* 0x000fca0000000025 */
[----:B------:R-:W-:-:S04]  /*20e0*/  SHF.R.U32.HI R29, RZ, 0x17, R0 ;  /* 0x00000017ff1d7819 */ /* 0x000fc80000011600 */
[----:B------:R-:W-:-:S05]  /*20f0*/  LOP3.LUT R29, R29, 0xff, RZ, 0xc0, !PT ;  /* 0x000000ff1d1d7812 */ /* 0x000fca00078ec0ff */
[----:B------:R-:W-:-:S04]  /*2100*/  IMAD.IADD R33, R29, 0x1, R32 ;  /* 0x000000011d217824 */ /* 0x000fc800078e0220 */
[----:B------:R-:W-:-:S05]  /*2110*/  VIADD R29, R33, 0xffffffff ;  /* 0xffffffff211d7836 */ /* 0x000fca0000000000 */
[----:B------:R-:W-:-:S13]  /*2120*/  ISETP.GE.U32.AND P0, PT, R29, 0xfe, PT ;  /* 0x000000fe1d00780c */ /* 0x000fda0003f06070 */
[----:B------:R-:W-:Y:S05]  /*2130*/  @!P0 BRA `(.L_x_34) ;  /* 0x0000000000808947 */ /* 0x000fea0003800000 */
[----:B------:R-:W-:-:S13]  /*2140*/  ISETP.GT.AND P0, PT, R33, 0xfe, PT ;  /* 0x000000fe2100780c */ /* 0x000fda0003f04270 */
[----:B------:R-:W-:Y:S05]  /*2150*/  @P0 BRA `(.L_x_35) ;  /* 0x00000000006c0947 */ /* 0x000fea0003800000 */
[----:B------:R-:W-:-:S13]  /*2160*/  ISETP.GE.AND P0, PT, R33, 0x1, PT ;  /* 0x000000012100780c */ /* 0x000fda0003f06270 */
[----:B------:R-:W-:Y:S05]  /*2170*/  @P0 BRA `(.L_x_36) ;  /* 0x0000000000740947 */ /* 0x000fea0003800000 */
[----:B------:R-:W-:Y:S02]  /*2180*/  ISETP.GE.AND P0, PT, R33, -0x18, PT ;  /* 0xffffffe82100780c */ /* 0x000fe40003f06270 */
[----:B------:R-:W-:-:S11]  /*2190*/  LOP3.LUT R0, R0, 0x80000000, RZ, 0xc0, !PT ;  /* 0x8000000000007812 */ /* 0x000fd600078ec0ff */
[----:B------:R-:W-:Y:S05]  /*21a0*/  @!P0 BRA `(.L_x_36) ;  /* 0x0000000000688947 */ /* 0x000fea0003800000 */
[CCC-:B------:R-:W-:Y:S01]  /*21b0*/  FFMA.RZ R29, R40.reuse, R38.reuse, R37.reuse ;  /* 0x00000026281d7223 */ /* 0x1c0fe2000000c025 */
[C---:B------:R-:W-:Y:S02]  /*21c0*/  VIADD R36, R33.reuse, 0x20 ;  /* 0x0000002021247836 */ /* 0x040fe40000000000 */
[CCC-:B------:R-:W-:Y:S01]  /*21d0*/  FFMA.RM R32, R40.reuse, R38.reuse, R37.reuse ;  /* 0x0000002628207223 */ /* 0x1c0fe20000004025 */
[----:B------:R-:W-:Y:S02]  /*21e0*/  ISETP.NE.AND P2, PT, R33, RZ, PT ;  /* 0x000000ff2100720c */ /* 0x000fe40003f45270 */
[----:B------:R-:W-:Y:S01]  /*21f0*/  LOP3.LUT R31, R29, 0x7fffff, RZ, 0xc0, !PT ;  /* 0x007fffff1d1f7812 */ /* 0x000fe200078ec0ff */
[----:B------:R-:W-:Y:S01]  /*2200*/  FFMA.RP R29, R40, R38, R37 ;  /* 0x00000026281d7223 */ /* 0x000fe20000008025 */
[----:B------:R-:W-:Y:S01]  /*2210*/  ISETP.NE.AND P1, PT, R33, RZ, PT ;  /* 0x000000ff2100720c */ /* 0x000fe20003f25270 */
[----:B------:R-:W-:Y:S01]  /*2220*/  IMAD.MOV R33, RZ, RZ, -R33 ;  /* 0x000000ffff217224 */ /* 0x000fe200078e0a21 */
[----:B------:R-:W-:-:S02]  /*2230*/  LOP3.LUT R31, R31, 0x800000, RZ, 0xfc, !PT ;  /* 0x008000001f1f7812 */ /* 0x000fc400078efcff */
[----:B------:R-:W-:Y:S02]  /*2240*/  FSETP.NEU.FTZ.AND P0, PT, R29, R32, PT ;  /* 0x000000201d00720b */ /* 0x000fe40003f1d000 */
[----:B------:R-:W-:Y:S02]  /*2250*/  SHF.L.U32 R36, R31, R36, RZ ;  /* 0x000000241f247219 */ /* 0x000fe400000006ff */
[----:B------:R-:W-:Y:S02]  /*2260*/  SEL R32, R33, RZ, P2 ;  /* 0x000000ff21207207 */ /* 0x000fe40001000000 */
[----:B------:R-:W-:Y:S02]  /*2270*/  ISETP.NE.AND P1, PT, R36, RZ, P1 ;  /* 0x000000ff2400720c */ /* 0x000fe40000f25270 */
[----:B------:R-:W-:Y:S02]  /*2280*/  SHF.R.U32.HI R32, RZ, R32, R31 ;  /* 0x00000020ff207219 */ /* 0x000fe4000001161f */
[----:B------:R-:W-:-:S02]  /*2290*/  PLOP3.LUT P0, PT, P0, P1, PT, 0xf8, 0x8f ;  /* 0x00000000008f781c */ /* 0x000fc40000703f70 */
[----:B------:R-:W-:Y:S02]  /*22a0*/  SHF.R.U32.HI R36, RZ, 0x1, R32 ;  /* 0x00000001ff247819 */ /* 0x000fe40000011620 */
[----:B------:R-:W-:-:S04]  /*22b0*/  SEL R29, RZ, 0x1, !P0 ;  /* 0x00000001ff1d7807 */ /* 0x000fc80004000000 */
[----:B------:R-:W-:-:S04]  /*22c0*/  LOP3.LUT R29, R29, 0x1, R36, 0xf8, !PT ;  /* 0x000000011d1d7812 */ /* 0x000fc800078ef824 */
[----:B------:R-:W-:-:S05]  /*22d0*/  LOP3.LUT R29, R29, R32, RZ, 0xc0, !PT ;  /* 0x000000201d1d7212 */ /* 0x000fca00078ec0ff */
[----:B------:R-:W-:-:S05]  /*22e0*/  IMAD.IADD R29, R36, 0x1, R29 ;  /* 0x00000001241d7824 */ /* 0x000fca00078e021d */
[----:B------:R-:W-:Y:S01]  /*22f0*/  LOP3.LUT R0, R29, R0, RZ, 0xfc, !PT ;  /* 0x000000001d007212 */ /* 0x000fe200078efcff */
[----:B------:R-:W-:Y:S06]  /*2300*/  BRA `(.L_x_36) ;  /* 0x0000000000107947 */ /* 0x000fec0003800000 */
.L_x_35:
[----:B------:R-:W-:-:S04]  /*2310*/  LOP3.LUT R0, R0, 0x80000000, RZ, 0xc0, !PT ;  /* 0x8000000000007812 */ /* 0x000fc800078ec0ff */
[----:B------:R-:W-:Y:S01]  /*2320*/  LOP3.LUT R0, R0, 0x7f800000, RZ, 0xfc, !PT ;  /* 0x7f80000000007812 */ /* 0x000fe200078efcff */
[----:B------:R-:W-:Y:S06]  /*2330*/  BRA `(.L_x_36) ;  /* 0x0000000000047947 */ /* 0x000fec0003800000 */
.L_x_34:
[----:B------:R-:W-:-:S07]  /*2340*/  IMAD R0, R32, 0x800000, R0 ;  /* 0x0080000020007824 */ /* 0x000fce00078e0200 */
.L_x_36:
[----:B------:R-:W-:Y:S05]  /*2350*/  BSYNC.RECONVERGENT B2 ;  /* 0x0000000000027941 */ /* 0x000fea0003800200 */
.L_x_33:
[----:B------:R-:W-:Y:S05]  /*2360*/  BRA `(.L_x_37) ;  /* 0x0000000000207947 */ /* 0x000fea0003800000 */
.L_x_32:
[----:B------:R-:W-:-:S04]  /*2370*/  LOP3.LUT R0, R36, 0x80000000, R29, 0x48, !PT ;  /* 0x8000000024007812 */ /* 0x000fc800078e481d */
[----:B------:R-:W-:Y:S01]  /*2380*/  LOP3.LUT R0, R0, 0x7f800000, RZ, 0xfc, !PT ;  /* 0x7f80000000007812 */ /* 0x000fe200078efcff */
[----:B------:R-:W-:Y:S06]  /*2390*/  BRA `(.L_x_37) ;  /* 0x0000000000147947 */ /* 0x000fec0003800000 */
.L_x_31:
[----:B------:R-:W-:Y:S01]  /*23a0*/  LOP3.LUT R0, R36, 0x80000000, R29, 0x48, !PT ;  /* 0x8000000024007812 */ /* 0x000fe200078e481d */
[----:B------:R-:W-:Y:S06]  /*23b0*/  BRA `(.L_x_37) ;  /* 0x00000000000c7947 */ /* 0x000fec0003800000 */
.L_x_30:
[----:B------:R-:W0:Y:S01]  /*23c0*/  MUFU.RSQ R0, -QNAN ;  /* 0xffc0000000007908 */ /* 0x000e220000001400 */
[----:B------:R-:W-:Y:S05]  /*23d0*/  BRA `(.L_x_37) ;  /* 0x0000000000047947 */ /* 0x000fea0003800000 */
.L_x_29:
[----:B------:R-:W-:-:S07]  /*23e0*/  FADD.FTZ R0, R29, R0 ;  /* 0x000000001d007221 */ /* 0x000fce0000010000 */
.L_x_37:
[----:B------:R-:W-:Y:S05]  /*23f0*/  BSYNC.RECONVERGENT B1 ;  /* 0x0000000000017941 */ /* 0x000fea0003800200 */
.L_x_27:
[----:B------:R-:W-:-:S04]  /*2400*/  IMAD.MOV.U32 R29, RZ, RZ, 0x0 ;  /* 0x00000000ff1d7424 */ /* 0x000fc800078e00ff */
[----:B0-----:R-:W-:Y:S05]  /*2410*/  RET.REL.NODEC R28 `(_Z8rayTraceiPfS_S_S_S_S_iidP7TimeLog) ;  /* 0xffffffd81cf87950 */ /* 0x001fea0003c3ffff */
        .type           $_Z8rayTraceiPfS_S_S_S_S_iidP7TimeLog$__internal_accurate_pow,@function
        .size           $_Z8rayTraceiPfS_S_S_S_S_iidP7TimeLog$__internal_accurate_pow,(.L_x_43 - $_Z8rayTraceiPfS_S_S_S_S_iidP7TimeLog$__internal_accurate_pow)
$_Z8rayTraceiPfS_S_S_S_S_iidP7TimeLog$__internal_accurate_pow:
[----:B------:R-:W-:Y:S01]  /*2420*/  ISETP.GT.U32.AND P0, PT, R49, 0xfffff, PT ;  /* 0x000fffff3100780c */ /* 0x000fe20003f04070 */
[----:B------:R-:W-:Y:S01]  /*2430*/  IMAD.MOV.U32 R32, RZ, RZ, R36 ;  /* 0x000000ffff207224 */ /* 0x000fe200078e0024 */
[----:B------:R-:W-:Y:S01]  /*2440*/  MOV R39, 0x3ed0f5d2 ;  /* 0x3ed0f5d200277802 */ /* 0x000fe20000000f00 */
[--C-:B------:R-:W-:Y:S01]  /*2450*/  IMAD.MOV.U32 R33, RZ, RZ, R49.reuse ;  /* 0x000000ffff217224 */ /* 0x100fe200078e0031 */
[----:B------:R-:W-:Y:S01]  /*2460*/  UMOV UR6, 0x7d2cafe2 ;  /* 0x7d2cafe200067882 */ /* 0x000fe20000000000 */
[--C-:B------:R-:W-:Y:S01]  /*2470*/  IMAD.MOV.U32 R34, RZ, RZ, R49.reuse ;  /* 0x000000ffff227224 */ /* 0x100fe200078e0031 */
[----:B------:R-:W-:Y:S01]  /*2480*/  UMOV UR7, 0x3eb0f5ff ;  /* 0x3eb0f5ff00077882 */ /* 0x000fe20000000000 */
[----:B------:R-:W-:Y:S01]  /*2490*/  IMAD.MOV.U32 R40, RZ, RZ, RZ ;  /* 0x000000ffff287224 */ /* 0x000fe200078e00ff */
[----:B------:R-:W-:Y:S01]  /*24a0*/  SHF.R.U32.HI R49, RZ, 0x14, R49 ;  /* 0x00000014ff317819 */ /* 0x000fe20000011631 */
[----:B------:R-:W-:Y:S01]  /*24b0*/  IMAD.MOV.U32 R38, RZ, RZ, 0x41ad3b5a ;  /* 0x41ad3b5aff267424 */ /* 0x000fe200078e00ff */
[----:B------:R-:W-:Y:S01]  /*24c0*/  UMOV UR10, 0xfefa39ef ;  /* 0xfefa39ef000a7882 */ /* 0x000fe20000000000 */
[----:B------:R-:W-:-:S02]  /*24d0*/  UMOV UR11, 0x3fe62e42 ;  /* 0x3fe62e42000b7882 */ /* 0x000fc40000000000 */
[----:B------:R-:W-:-:S10]  /*24e0*/  @!P0 DMUL R32, R32, 1.80143985094819840000e+16 ;  /* 0x4350000020208828 */ /* 0x000fd40000000000 */
[----:B------:R-:W-:Y:S01]  /*24f0*/  @!P0 IMAD.MOV.U32 R34, RZ, RZ, R33 ;  /* 0x000000ffff228224 */ /* 0x000fe200078e0021 */
[----:B------:R-:W-:Y:S01]  /*2500*/  @!P0 LEA.HI R49, R33, 0xffffffca, RZ, 0xc ;  /* 0xffffffca21318811 */ /* 0x000fe200078f60ff */
[----:B------:R-:W-:-:S03]  /*2510*/  @!P0 IMAD.MOV.U32 R36, RZ, RZ, R32 ;  /* 0x000000ffff248224 */ /* 0x000fc600078e0020 */
[----:B------:R-:W-:-:S04]  /*2520*/  LOP3.LUT R34, R34, 0x800fffff, RZ, 0xc0, !PT ;  /* 0x800fffff22227812 */ /* 0x000fc800078ec0ff */
[----:B------:R-:W-:-:S04]  /*2530*/  LOP3.LUT R37, R34, 0x3ff00000, RZ, 0xfc, !PT ;  /* 0x3ff0000022257812 */ /* 0x000fc800078efcff */
[----:B------:R-:W-:-:S13]  /*2540*/  ISETP.GE.U32.AND P1, PT, R37, 0x3ff6a09f, PT ;  /* 0x3ff6a09f2500780c */ /* 0x000fda0003f26070 */
[----:B------:R-:W-:-:S04]  /*2550*/  @P1 VIADD R35, R37, 0xfff00000 ;  /* 0xfff0000025231836 */ /* 0x000fc80000000000 */
[----:B------:R-:W-:-:S06]  /*2560*/  @P1 IMAD.MOV.U32 R37, RZ, RZ, R35 ;  /* 0x000000ffff251224 */ /* 0x000fcc00078e0023 */
[C---:B------:R-:W-:Y:S02]  /*2570*/  DADD R42, R36.reuse, 1 ;  /* 0x3ff00000242a7429 */ /* 0x040fe40000000000 */
[----:B------:R-:W-:-:S04]  /*2580*/  DADD R36, R36, -1 ;  /* 0xbff0000024247429 */ /* 0x000fc80000000000 */
[----:B------:R-:W0:Y:S02]  /*2590*/  MUFU.RCP64H R41, R43 ;  /* 0x0000002b00297308 */ /* 0x000e240000001800 */
[----:B0-----:R-:W-:-:S08]  /*25a0*/  DFMA R34, -R42, R40, 1 ;  /* 0x3ff000002a22742b */ /* 0x001fd00000000128 */
[----:B------:R-:W-:-:S08]  /*25b0*/  DFMA R34, R34, R34, R34 ;  /* 0x000000222222722b */ /* 0x000fd00000000022 */
[----:B------:R-:W-:-:S08]  /*25c0*/  DFMA R40, R40, R34, R40 ;  /* 0x000000222828722b */ /* 0x000fd00000000028 */
[----:B------:R-:W-:-:S08]  /*25d0*/  DMUL R34, R36, R40 ;  /* 0x0000002824227228 */ /* 0x000fd00000000000 */
[----:B------:R-:W-:-:S08]  /*25e0*/  DFMA R34, R36, R40, R34 ;  /* 0x000000282422722b */ /* 0x000fd00000000022 */
[----:B------:R-:W-:-:S08]  /*25f0*/  DMUL R46, R34, R34 ;  /* 0x00000022222e7228 */ /* 0x000fd00000000000 */
[----:B------:R-:W-:Y:S01]  /*2600*/  DFMA R38, R46, UR6, R38 ;  /* 0x000000062e267c2b */ /* 0x000fe20008000026 */
[----:B------:R-:W-:Y:S01]  /*2610*/  UMOV UR6, 0x75488a3f ;  /* 0x75488a3f00067882 */ /* 0x000fe20000000000 */
[----:B------:R-:W-:-:S06]  /*2620*/  UMOV UR7, 0x3ef3b20a ;  /* 0x3ef3b20a00077882 */ /* 0x000fcc0000000000 */
[----:B------:R-:W-:Y:S01]  /*2630*/  DFMA R44, R46, R38, UR6 ;  /* 0x000000062e2c7e2b */ /* 0x000fe20008000026 */
[----:B------:R-:W-:Y:S01]  /*2640*/  UMOV UR6, 0xe4faecd5 ;  /* 0xe4faecd500067882 */ /* 0x000fe20000000000 */
[----:B------:R-:W-:Y:S01]  /*2650*/  UMOV UR7, 0x3f1745cd ;  /* 0x3f1745cd00077882 */ /* 0x000fe20000000000 */
[----:B------:R-:W-:-:S05]  /*2660*/  DADD R38, R36, -R34 ;  /* 0x0000000024267229 */ /* 0x000fca0000000822 */
[----:B------:R-:W-:Y:S01]  /*2670*/  DFMA R44, R46, R44, UR6 ;  /* 0x000000062e2c7e2b */ /* 0x000fe2000800002c */
[----:B------:R-:W-:Y:S01]  /*2680*/  UMOV UR6, 0x258a578b ;  /* 0x258a578b00067882 */ /* 0x000fe20000000000 */
[----:B------:R-:W-:Y:S01]  /*2690*/  UMOV UR7, 0x3f3c71c7 ;  /* 0x3f3c71c700077882 */ /* 0x000fe20000000000 */
[----:B------:R-:W-:-:S05]  /*26a0*/  DADD R38, R38, R38 ;  /* 0x0000000026267229 */ /* 0x000fca0000000026 */
[----:B------:R-:W-:Y:S01]  /*26b0*/  DFMA R44, R46, R44, UR6 ;  /* 0x000000062e2c7e2b */ /* 0x000fe2000800002c */
[----:B------:R-:W-:Y:S01]  /*26c0*/  UMOV UR6, 0x9242b910 ;  /* 0x9242b91000067882 */ /* 0x000fe20000000000 */
[----:B------:R-:W-:Y:S01]  /*26d0*/  UMOV UR7, 0x3f624924 ;  /* 0x3f62492400077882 */ /* 0x000fe20000000000 */
[----:B------:R-:W-:-:S05]  /*26e0*/  DFMA R38, R36, -R34, R38 ;  /* 0x800000222426722b */ /* 0x000fca0000000026 */
[----:B------:R-:W-:Y:S01]  /*26f0*/  DFMA R44, R46, R44, UR6 ;  /* 0x000000062e2c7e2b */ /* 0x000fe2000800002c */
[----:B------:R-:W-:Y:S01]  /*2700*/  UMOV UR6, 0x99999dfb ;  /* 0x99999dfb00067882 */ /* 0x000fe20000000000 */
[----:B------:R-:W-:Y:S01]  /*2710*/  UMOV UR7, 0x3f899999 ;  /* 0x3f89999900077882 */ /* 0x000fe20000000000 */
[----:B------:R-:W-:Y:S02]  /*2720*/  DMUL R38, R40, R38 ;  /* 0x0000002628267228 */ /* 0x000fe40000000000 */
[----:B------:R-:W-:-:S03]  /*2730*/  DMUL R40, R34, R34 ;  /* 0x0000002222287228 */ /* 0x000fc60000000000 */
[----:B------:R-:W-:Y:S01]  /*2740*/  DFMA R44, R46, R44, UR6 ;  /* 0x000000062e2c7e2b */ /* 0x000fe2000800002c */
[----:B------:R-:W-:Y:S01]  /*2750*/  UMOV UR6, 0x55555555 ;  /* 0x5555555500067882 */ /* 0x000fe20000000000 */
[----:B------:R-:W-:-:S03]  /*2760*/  UMOV UR7, 0x3fb55555 ;  /* 0x3fb5555500077882 */ /* 0x000fc60000000000 */
[----:B------:R-:W-:-:S03]  /*2770*/  DMUL R32, R34, R40 ;  /* 0x0000002822207228 */ /* 0x000fc60000000000 */
[----:B------:R-:W-:-:S08]  /*2780*/  DFMA R36, R46, R44, UR6 ;  /* 0x000000062e247e2b */ /* 0x000fd0000800002c */
[----:B------:R-:W-:Y:S01]  /*2790*/  DADD R42, -R36, UR6 ;  /* 0x00000006242a7e29 */ /* 0x000fe20008000100 */
[----:B------:R-:W-:Y:S01]  /*27a0*/  UMOV UR6, 0xb9e7b0 ;  /* 0x00b9e7b000067882 */ /* 0x000fe20000000000 */
[----:B------:R-:W-:-:S06]  /*27b0*/  UMOV UR7, 0x3c46a4cb ;  /* 0x3c46a4cb00077882 */ /* 0x000fcc0000000000 */
[----:B------:R-:W-:Y:S02]  /*27c0*/  DFMA R42, R46, R44, R42 ;  /* 0x0000002c2e2a722b */ /* 0x000fe4000000002a */
[----:B------:R-:W-:Y:S01]  /*27d0*/  DFMA R44, R34, R34, -R40 ;  /* 0x00000022222c722b */ /* 0x000fe20000000828 */
[----:B------:R-:W-:Y:S02]  /*27e0*/  VIADD R47, R39, 0x100000 ;  /* 0x00100000272f7836 */ /* 0x000fe40000000000 */
[----:B------:R-:W-:-:S06]  /*27f0*/  IMAD.MOV.U32 R46, RZ, RZ, R38 ;  /* 0x000000ffff2e7224 */ /* 0x000fcc00078e0026 */
[----:B------:R-:W-:Y:S02]  /*2800*/  DFMA R44, R34, R46, R44 ;  /* 0x0000002e222c722b */ /* 0x000fe4000000002c */
[----:B------:R-:W-:Y:S01]  /*2810*/  DADD R46, R42, -UR6 ;  /* 0x800000062a2e7e29 */ /* 0x000fe20008000000 */
[----:B------:R-:W-:Y:S01]  /*2820*/  UMOV UR6, 0x80000000 ;  /* 0x8000000000067882 */ /* 0x000fe20000000000 */
[----:B------:R-:W-:Y:S01]  /*2830*/  DFMA R42, R34, R40, -R32 ;  /* 0x00000028222a722b */ /* 0x000fe20000000820 */
[----:B------:R-:W-:-:S07]  /*2840*/  UMOV UR7, 0x43300000 ;  /* 0x4330000000077882 */ /* 0x000fce0000000000 */
[----:B------:R-:W-:Y:S02]  /*2850*/  DFMA R42, R38, R40, R42 ;  /* 0x00000028262a722b */ /* 0x000fe4000000002a */
[----:B------:R-:W-:-:S06]  /*2860*/  DADD R40, R36, R46 ;  /* 0x0000000024287229 */ /* 0x000fcc000000002e */
[----:B------:R-:W-:Y:S02]  /*2870*/  DFMA R42, R34, R44, R42 ;  /* 0x0000002c222a722b */ /* 0x000fe4000000002a */
[----:B------:R-:W-:Y:S02]  /*2880*/  DADD R44, R36, -R40 ;  /* 0x00000000242c7229 */ /* 0x000fe40000000828 */
[----:B------:R-:W-:-:S06]  /*2890*/  DMUL R36, R40, R32 ;  /* 0x0000002028247228 */ /* 0x000fcc0000000000 */
[----:B------:R-:W-:Y:S02]  /*28a0*/  DADD R46, R46, R44 ;  /* 0x000000002e2e7229 */ /* 0x000fe4000000002c */
[----:B------:R-:W-:-:S08]  /*28b0*/  DFMA R44, R40, R32, -R36 ;  /* 0x00000020282c722b */ /* 0x000fd00000000824 */
[----:B------:R-:W-:-:S08]  /*28c0*/  DFMA R42, R40, R42, R44 ;  /* 0x0000002a282a722b */ /* 0x000fd0000000002c */
[----:B------:R-:W-:-:S08]  /*28d0*/  DFMA R46, R46, R32, R42 ;  /* 0x000000202e2e722b */ /* 0x000fd0000000002a */
[----:B------:R-:W-:-:S08]  /*28e0*/  DADD R40, R36, R46 ;  /* 0x0000000024287229 */ /* 0x000fd0000000002e */
[--C-:B------:R-:W-:Y:S02]  /*28f0*/  DADD R32, R34, R40.reuse ;  /* 0x0000000022207229 */ /* 0x100fe40000000028 */
[----:B------:R-:W-:-:S06]  /*2900*/  DADD R36, R36, -R40 ;  /* 0x0000000024247229 */ /* 0x000fcc0000000828 */
[----:B------:R-:W-:Y:S02]  /*2910*/  DADD R34, R34, -R32 ;  /* 0x0000000022227229 */ /* 0x000fe40000000820 */
[----:B------:R-:W-:-:S06]  /*2920*/  DADD R36, R46, R36 ;  /* 0x000000002e247229 */ /* 0x000fcc0000000024 */
[----:B------:R-:W-:-:S08]  /*2930*/  DADD R34, R40, R34 ;  /* 0x0000000028227229 */ /* 0x000fd00000000022 */
[----:B------:R-:W-:Y:S01]  /*2940*/  DADD R34, R36, R34 ;  /* 0x0000000024227229 */ /* 0x000fe20000000022 */
[C---:B------:R-:W-:Y:S02]  /*2950*/  VIADD R36, R49.reuse, 0xfffffc01 ;  /* 0xfffffc0131247836 */ /* 0x040fe40000000000 */
[----:B------:R-:W-:Y:S02]  /*2960*/  @P1 VIADD R36, R49, 0xfffffc02 ;  /* 0xfffffc0231241836 */ /* 0x000fe40000000000 */
[----:B------:R-:W-:-:S03]  /*2970*/  IMAD.MOV.U32 R37, RZ, RZ, 0x43300000 ;  /* 0x43300000ff257424 */ /* 0x000fc600078e00ff */
[----:B------:R-:W-:Y:S01]  /*2980*/  DADD R40, R38, R34 ;  /* 0x0000000026287229 */ /* 0x000fe20000000022 */
[----:B------:R-:W-:-:S06]  /*2990*/  LOP3.LUT R36, R36, 0x80000000, RZ, 0x3c, !PT ;  /* 0x8000000024247812 */ /* 0x000fcc00078e3cff */
[----:B------:R-:W-:Y:S01]  /*29a0*/  DADD R36, R36, -UR6 ;  /* 0x8000000624247e29 */ /* 0x000fe20008000000 */
[----:B------:R-:W-:Y:S01]  /*29b0*/  UMOV UR6, 0xfefa39ef ;  /* 0xfefa39ef00067882 */ /* 0x000fe20000000000 */
[----:B------:R-:W-:Y:S01]  /*29c0*/  DADD R38, R32, R40 ;  /* 0x0000000020267229 */ /* 0x000fe20000000028 */
[----:B------:R-:W-:-:S07]  /*29d0*/  UMOV UR7, 0x3fe62e42 ;  /* 0x3fe62e4200077882 */ /* 0x000fce0000000000 */
[--C-:B------:R-:W-:Y:S01]  /*29e0*/  DFMA R34, R36, UR6, R38.reuse ;  /* 0x0000000624227c2b */ /* 0x100fe20008000026 */
[----:B------:R-:W-:Y:S01]  /*29f0*/  UMOV UR6, 0x3b39803f ;  /* 0x3b39803f00067882 */ /* 0x000fe20000000000 */
[----:B------:R-:W-:Y:S01]  /*2a00*/  DADD R42, R32, -R38 ;  /* 0x00000000202a7229 */ /* 0x000fe20000000826 */
[----:B------:R-:W-:-:S05]  /*2a10*/  UMOV UR7, 0x3c7abc9e ;  /* 0x3c7abc9e00077882 */ /* 0x000fca0000000000 */
[----:B------:R-:W-:Y:S02]  /*2a20*/  DFMA R32, R36, -UR10, R34 ;  /* 0x8000000a24207c2b */ /* 0x000fe40008000022 */
[----:B------:R-:W-:-:S06]  /*2a30*/  DADD R42, R40, R42 ;  /* 0x00000000282a7229 */ /* 0x000fcc000000002a */
[----:B------:R-:W-:-:S08]  /*2a40*/  DADD R32, -R38, R32 ;  /* 0x0000000026207229 */ /* 0x000fd00000000120 */
[----:B------:R-:W-:-:S08]  /*2a50*/  DADD R32, R42, -R32 ;  /* 0x000000002a207229 */ /* 0x000fd00000000820 */
[----:B------:R-:W-:Y:S01]  /*2a60*/  DFMA R36, R36, UR6, R32 ;  /* 0x0000000624247c2b */ /* 0x000fe20008000020 */
[----:B------:R-:W-:Y:S02]  /*2a70*/  USHF.L.U32 UR7, UR5, 0x1, URZ ;  /* 0x0000000105077899 */ /* 0x000fe400080006ff */
[----:B------:R-:W-:Y:S02]  /*2a80*/  ULOP3.LUT UR6, UR5, 0xff0fffff, URZ, 0xc0, !UPT ;  /* 0xff0fffff05067892 */ /* 0x000fe4000f8ec0ff */
[----:B------:R-:W-:-:S03]  /*2a90*/  UISETP.GT.U32.AND UP0, UPT, UR7, -0x2000001, UPT ;  /* 0xfdffffff0700788c */ /* 0x000fc6000bf04070 */
[----:B------:R-:W-:Y:S01]  /*2aa0*/  DADD R32, R34, R36 ;  /* 0x0000000022207229 */ /* 0x000fe20000000024 */
[----:B------:R-:W-:-:S03]  /*2ab0*/  USEL UR7, UR6, UR5, UP0 ;  /* 0x0000000506077287 */ /* 0x000fc60008000000 */
[----:B------:R-:W-:-:S04]  /*2ac0*/  UMOV UR6, UR4 ;  /* 0x0000000400067c82 */ /* 0x000fc80008000000 */
[----:B------:R-:W-:Y:S02]  /*2ad0*/  DADD R34, R34, -R32 ;  /* 0x0000000022227229 */ /* 0x000fe40000000820 */
[----:B------:R-:W-:-:S06]  /*2ae0*/  DMUL R42, R32, UR6 ;  /* 0x00000006202a7c28 */ /* 0x000fcc0008000000 */
[----:B------:R-:W-:Y:S02]  /*2af0*/  DADD R36, R36, R34 ;  /* 0x0000000024247229 */ /* 0x000fe40000000022 */
[----:B------:R-:W-:-:S08]  /*2b00*/  DFMA R32, R32, UR6, -R42 ;  /* 0x0000000620207c2b */ /* 0x000fd0000800082a */
[----:B------:R-:W-:Y:S01]  /*2b10*/  DFMA R36, R36, UR6, R32 ;  /* 0x0000000624247c2b */ /* 0x000fe20008000020 */
[----:B------:R-:W-:Y:S01]  /*2b20*/  UMOV UR6, 0x3b39803f ;  /* 0x3b39803f00067882 */ /* 0x000fe20000000000 */
[----:B------:R-:W-:Y:S01]  /*2b30*/  IMAD.MOV.U32 R32, RZ, RZ, 0x652b82fe ;  /* 0x652b82feff207424 */ /* 0x000fe200078e00ff */
[----:B------:R-:W-:Y:S01]  /*2b40*/  UMOV UR7, 0x3c7abc9e ;  /* 0x3c7abc9e00077882 */ /* 0x000fe20000000000 */
[----:B------:R-:W-:-:S04]  /*2b50*/  IMAD.MOV.U32 R33, RZ, RZ, 0x3ff71547 ;  /* 0x3ff71547ff217424 */ /* 0x000fc800078e00ff */
[----:B------:R-:W-:-:S08]  /*2b60*/  DADD R34, R42, R36 ;  /* 0x000000002a227229 */ /* 0x000fd00000000024 */
[----:B------:R-:W-:Y:S02]  /*2b70*/  DFMA R32, R34, R32, 6.75539944105574400000e+15 ;  /* 0x433800002220742b */ /* 0x000fe40000000020 */
[----:B------:R-:W-:Y:S01]  /*2b80*/  FSETP.GEU.AND P0, PT, |R35|, 4.1917929649353027344, PT ;  /* 0x4086232b2300780b */ /* 0x000fe20003f0e200 */
[----:B------:R-:W-:-:S05]  /*2b90*/  DADD R42, R42, -R34 ;  /* 0x000000002a2a7229 */ /* 0x000fca0000000822 */
[----:B------:R-:W-:-:S03]  /*2ba0*/  DADD R40, R32, -6.75539944105574400000e+15 ;  /* 0xc338000020287429 */ /* 0x000fc60000000000 */
[----:B------:R-:W-:-:S05]  /*2bb0*/  DADD R36, R36, R42 ;  /* 0x0000000024247229 */ /* 0x000fca000000002a */
[----:B------:R-:W-:-:S08]  /*2bc0*/  DFMA R38, R40, -UR10, R34 ;  /* 0x8000000a28267c2b */ /* 0x000fd00008000022 */
        /* <DEDUP_REMOVED lines=31> */
[----:B------:R-:W-:-:S10]  /*2dc0*/  DFMA R40, R38, R40, 1 ;  /* 0x3ff000002628742b */ /* 0x000fd40000000028 */
[----:B------:R-:W-:Y:S02]  /*2dd0*/  IMAD R39, R32, 0x100000, R41 ;  /* 0x0010000020277824 */ /* 0x000fe400078e0229 */
[----:B------:R-:W-:Y:S01]  /*2de0*/  IMAD.MOV.U32 R38, RZ, RZ, R40 ;  /* 0x000000ffff267224 */ /* 0x000fe200078e0028 */
[----:B------:R-:W-:Y:S06]  /*2df0*/  @!P0 BRA `(.L_x_38) ;  /* 0x0000000000308947 */ /* 0x000fec0003800000 */
        /* <DEDUP_REMOVED lines=12> */
.L_x_38:
[----:B------:R-:W-:Y:S01]  /*2ec0*/  DFMA R36, R36, R38, R38 ;  /* 0x000000262424722b */ /* 0x000fe20000000026 */
[----:B------:R-:W-:Y:S01]  /*2ed0*/  IMAD.MOV.U32 R51, RZ, RZ, 0x0 ;  /* 0x00000000ff337424 */ /* 0x000fe200078e00ff */
[----:B------:R-:W-:-:S08]  /*2ee0*/  DSETP.NEU.AND P0, PT, |R38|, +INF , PT ;  /* 0x7ff000002600742a */ /* 0x000fd00003f0d200 */
[----:B------:R-:W-:Y:S02]  /*2ef0*/  FSEL R41, R38, R36, !P0 ;  /* 0x0000002426297208 */ /* 0x000fe40004000000 */
[----:B------:R-:W-:Y:S01]  /*2f00*/  FSEL R36, R39, R37, !P0 ;  /* 0x0000002527247208 */ /* 0x000fe20004000000 */
[----:B------:R-:W-:Y:S06]  /*2f10*/  RET.REL.NODEC R50 `(_Z8rayTraceiPfS_S_S_S_S_iidP7TimeLog) ;  /* 0xffffffd032387950 */ /* 0x000fec0003c3ffff */
.L_x_39:
[----:B------:R-:W-:-:S00]  /*2f20*/  BRA `(.L_x_39) ;  /* 0xfffffffc00fc7947 */ /* 0x000fc0000383ffff */
[----:B------:R-:W-:-:S00]  /*2f30*/  NOP ;  /* 0x0000000000007918 */ /* 0x000fc00000000000 */
        /* <DEDUP_REMOVED lines=12> */
.L_x_43:


//--------------------- .nv.shared.reserved.0     --------------------------
	.section	.nv.shared.reserved.0,"aw",@nobits
	.weak		__nv_reservedSMEM_offset_0_alias
	.size		__nv_reservedSMEM_offset_0_alias, 0, 64
	.other		__nv_reservedSMEM_offset_0_alias,@"STO_CUDA_RESERVED_SHARED STV_DEFAULT"
__nv_reservedSMEM_offset_0_alias:
	.zero		0
	.zero		64


//--------------------- .nv.constant0._Z8rayTraceiPfS_S_S_S_S_iidP7TimeLog --------------------------
	.section	.nv.constant0._Z8rayTraceiPfS_S_S_S_S_iidP7TimeLog,"a",@progbits
	.sectionflags	@""
	.align	4
.nv.constant0._Z8rayTraceiPfS_S_S_S_S_iidP7TimeLog:
	.zero		976


//--------------------- SYMBOLS --------------------------

	.type		.nv.reservedSmem.offset0,@object
	.size		.nv.reservedSmem.offset0,0x4
